//
// Generated by NVIDIA NVVM Compiler
//
// Compiler Build ID: CL-36424714
// Cuda compilation tools, release 13.0, V13.0.88
// Based on NVVM 20.0.0
//

.version 9.0
.target sm_100
.address_size 64

	// .globl	_Z15assign_clustersPfS_Piiii

.visible .entry _Z15assign_clustersPfS_Piiii(
	.param .u64 .ptr .align 1 _Z15assign_clustersPfS_Piiii_param_0,
	.param .u64 .ptr .align 1 _Z15assign_clustersPfS_Piiii_param_1,
	.param .u64 .ptr .align 1 _Z15assign_clustersPfS_Piiii_param_2,
	.param .u32 _Z15assign_clustersPfS_Piiii_param_3,
	.param .u32 _Z15assign_clustersPfS_Piiii_param_4,
	.param .u32 _Z15assign_clustersPfS_Piiii_param_5
)
{
	.reg .pred 	%p<19>;
	.reg .b32 	%r<74>;
	.reg .b32 	%f<96>;
	.reg .b64 	%rd<40>;

	ld.param.u64 	%rd8, [_Z15assign_clustersPfS_Piiii_param_0];
	ld.param.u64 	%rd9, [_Z15assign_clustersPfS_Piiii_param_1];
	ld.param.u64 	%rd7, [_Z15assign_clustersPfS_Piiii_param_2];
	ld.param.u32 	%r40, [_Z15assign_clustersPfS_Piiii_param_3];
	ld.param.u32 	%r38, [_Z15assign_clustersPfS_Piiii_param_4];
	ld.param.u32 	%r39, [_Z15assign_clustersPfS_Piiii_param_5];
	cvta.to.global.u64 	%rd1, %rd9;
	cvta.to.global.u64 	%rd2, %rd8;
	mov.u32 	%r41, %ctaid.x;
	mov.u32 	%r42, %ntid.x;
	mov.u32 	%r43, %tid.x;
	mad.lo.s32 	%r1, %r41, %r42, %r43;
	setp.ge.s32 	%p1, %r1, %r40;
	@%p1 bra 	$L__BB0_23;
	setp.lt.s32 	%p2, %r38, 1;
	mov.b32 	%r73, 0;
	@%p2 bra 	$L__BB0_22;
	setp.lt.s32 	%p3, %r39, 1;
	mul.lo.s32 	%r2, %r39, %r1;
	@%p3 bra 	$L__BB0_16;
	and.b32  	%r3, %r39, 7;
	and.b32  	%r4, %r39, 3;
	and.b32  	%r5, %r39, 2147483640;
	and.b32  	%r6, %r39, 1;
	neg.s32 	%r7, %r5;
	add.s64 	%rd3, %rd2, 16;
	mov.f32 	%f84, 0f7F7FFFFF;
	mov.b32 	%r58, 0;
	mov.u32 	%r73, %r58;
$L__BB0_4:
	setp.lt.u32 	%p10, %r39, 8;
	mul.lo.s32 	%r10, %r58, %r39;
	mov.f32 	%f92, 0f00000000;
	mov.b32 	%r63, 0;
	@%p10 bra 	$L__BB0_7;
	mul.wide.u32 	%rd10, %r10, 4;
	add.s64 	%rd11, %rd1, %rd10;
	add.s64 	%rd39, %rd11, 16;
	mov.f32 	%f92, 0f00000000;
	mov.u32 	%r60, %r2;
	mov.u32 	%r61, %r7;
$L__BB0_6:
	.pragma "nounroll";
	mul.wide.s32 	%rd12, %r60, 4;
	add.s64 	%rd13, %rd3, %rd12;
	ld.global.f32 	%f26, [%rd13+-16];
	ld.global.f32 	%f27, [%rd39+-16];
	sub.f32 	%f28, %f26, %f27;
	fma.rn.f32 	%f29, %f28, %f28, %f92;
	ld.global.f32 	%f30, [%rd13+-12];
	ld.global.f32 	%f31, [%rd39+-12];
	sub.f32 	%f32, %f30, %f31;
	fma.rn.f32 	%f33, %f32, %f32, %f29;
	ld.global.f32 	%f34, [%rd13+-8];
	ld.global.f32 	%f35, [%rd39+-8];
	sub.f32 	%f36, %f34, %f35;
	fma.rn.f32 	%f37, %f36, %f36, %f33;
	ld.global.f32 	%f38, [%rd13+-4];
	ld.global.f32 	%f39, [%rd39+-4];
	sub.f32 	%f40, %f38, %f39;
	fma.rn.f32 	%f41, %f40, %f40, %f37;
	ld.global.f32 	%f42, [%rd13];
	ld.global.f32 	%f43, [%rd39];
	sub.f32 	%f44, %f42, %f43;
	fma.rn.f32 	%f45, %f44, %f44, %f41;
	ld.global.f32 	%f46, [%rd13+4];
	ld.global.f32 	%f47, [%rd39+4];
	sub.f32 	%f48, %f46, %f47;
	fma.rn.f32 	%f49, %f48, %f48, %f45;
	ld.global.f32 	%f50, [%rd13+8];
	ld.global.f32 	%f51, [%rd39+8];
	sub.f32 	%f52, %f50, %f51;
	fma.rn.f32 	%f53, %f52, %f52, %f49;
	ld.global.f32 	%f54, [%rd13+12];
	ld.global.f32 	%f55, [%rd39+12];
	sub.f32 	%f56, %f54, %f55;
	fma.rn.f32 	%f92, %f56, %f56, %f53;
	add.s32 	%r61, %r61, 8;
	add.s32 	%r60, %r60, 8;
	add.s64 	%rd39, %rd39, 32;
	setp.ne.s32 	%p11, %r61, 0;
	mov.u32 	%r63, %r5;
	@%p11 bra 	$L__BB0_6;
$L__BB0_7:
	setp.eq.s32 	%p12, %r3, 0;
	@%p12 bra 	$L__BB0_15;
	add.s32 	%r51, %r3, -1;
	setp.lt.u32 	%p13, %r51, 3;
	@%p13 bra 	$L__BB0_10;
	add.s32 	%r52, %r63, %r2;
	mul.wide.s32 	%rd14, %r52, 4;
	add.s64 	%rd15, %rd2, %rd14;
	ld.global.f32 	%f58, [%rd15];
	add.s32 	%r53, %r63, %r10;
	mul.wide.u32 	%rd16, %r53, 4;
	add.s64 	%rd17, %rd1, %rd16;
	ld.global.f32 	%f59, [%rd17];
	sub.f32 	%f60, %f58, %f59;
	fma.rn.f32 	%f61, %f60, %f60, %f92;
	ld.global.f32 	%f62, [%rd15+4];
	cvt.u64.u32 	%rd18, %r10;
	cvt.u64.u32 	%rd19, %r63;
	add.s64 	%rd20, %rd19, %rd18;
	shl.b64 	%rd21, %rd20, 2;
	add.s64 	%rd22, %rd1, %rd21;
	ld.global.f32 	%f63, [%rd22+4];
	sub.f32 	%f64, %f62, %f63;
	fma.rn.f32 	%f65, %f64, %f64, %f61;
	ld.global.f32 	%f66, [%rd15+8];
	ld.global.f32 	%f67, [%rd22+8];
	sub.f32 	%f68, %f66, %f67;
	fma.rn.f32 	%f69, %f68, %f68, %f65;
	ld.global.f32 	%f70, [%rd15+12];
	ld.global.f32 	%f71, [%rd22+12];
	sub.f32 	%f72, %f70, %f71;
	fma.rn.f32 	%f92, %f72, %f72, %f69;
	add.s32 	%r63, %r63, 4;
$L__BB0_10:
	setp.eq.s32 	%p14, %r4, 0;
	@%p14 bra 	$L__BB0_15;
	setp.eq.s32 	%p15, %r4, 1;
	@%p15 bra 	$L__BB0_13;
	add.s32 	%r54, %r63, %r2;
	mul.wide.s32 	%rd23, %r54, 4;
	add.s64 	%rd24, %rd2, %rd23;
	ld.global.f32 	%f74, [%rd24];
	add.s32 	%r55, %r63, %r10;
	mul.wide.u32 	%rd25, %r55, 4;
	add.s64 	%rd26, %rd1, %rd25;
	ld.global.f32 	%f75, [%rd26];
	sub.f32 	%f76, %f74, %f75;
	fma.rn.f32 	%f77, %f76, %f76, %f92;
	ld.global.f32 	%f78, [%rd24+4];
	cvt.u64.u32 	%rd27, %r10;
	cvt.u64.u32 	%rd28, %r63;
	add.s64 	%rd29, %rd28, %rd27;
	shl.b64 	%rd30, %rd29, 2;
	add.s64 	%rd31, %rd1, %rd30;
	ld.global.f32 	%f79, [%rd31+4];
	sub.f32 	%f80, %f78, %f79;
	fma.rn.f32 	%f92, %f80, %f80, %f77;
	add.s32 	%r63, %r63, 2;
$L__BB0_13:
	setp.eq.s32 	%p16, %r6, 0;
	@%p16 bra 	$L__BB0_15;
	add.s32 	%r56, %r63, %r2;
	mul.wide.s32 	%rd32, %r56, 4;
	add.s64 	%rd33, %rd2, %rd32;
	ld.global.f32 	%f81, [%rd33];
	add.s32 	%r57, %r63, %r10;
	mul.wide.u32 	%rd34, %r57, 4;
	add.s64 	%rd35, %rd1, %rd34;
	ld.global.f32 	%f82, [%rd35];
	sub.f32 	%f83, %f81, %f82;
	fma.rn.f32 	%f92, %f83, %f83, %f92;
$L__BB0_15:
	setp.lt.f32 	%p17, %f92, %f84;
	selp.f32 	%f84, %f92, %f84, %p17;
	selp.b32 	%r73, %r58, %r73, %p17;
	add.s32 	%r58, %r58, 1;
	setp.eq.s32 	%p18, %r58, %r38;
	@%p18 bra 	$L__BB0_22;
	bra.uni 	$L__BB0_4;
$L__BB0_16:
	and.b32  	%r22, %r38, 3;
	setp.lt.u32 	%p4, %r38, 4;
	mov.f32 	%f94, 0f7F7FFFFF;
	mov.b32 	%r70, 0;
	mov.u32 	%r73, %r70;
	@%p4 bra 	$L__BB0_19;
	and.b32  	%r70, %r38, 2147483644;
	mov.f32 	%f94, 0f7F7FFFFF;
	mov.b32 	%r65, 0;
	mov.u32 	%r73, %r65;
$L__BB0_18:
	setp.gt.f32 	%p5, %f94, 0f00000000;
	selp.f32 	%f94, 0f00000000, %f94, %p5;
	selp.b32 	%r73, %r65, %r73, %p5;
	add.s32 	%r65, %r65, 4;
	setp.ne.s32 	%p6, %r65, %r70;
	@%p6 bra 	$L__BB0_18;
$L__BB0_19:
	setp.eq.s32 	%p7, %r22, 0;
	@%p7 bra 	$L__BB0_22;
	mov.b32 	%r72, 0;
$L__BB0_21:
	.pragma "nounroll";
	setp.gt.f32 	%p8, %f94, 0f00000000;
	selp.f32 	%f94, 0f00000000, %f94, %p8;
	selp.b32 	%r73, %r70, %r73, %p8;
	add.s32 	%r70, %r70, 1;
	add.s32 	%r72, %r72, 1;
	setp.ne.s32 	%p9, %r72, %r22;
	@%p9 bra 	$L__BB0_21;
$L__BB0_22:
	cvta.to.global.u64 	%rd36, %rd7;
	mul.wide.s32 	%rd37, %r1, 4;
	add.s64 	%rd38, %rd36, %rd37;
	st.global.u32 	[%rd38], %r73;
$L__BB0_23:
	ret;

}
	// .globl	_Z21compute_new_centroidsPfS_PiS0_iii
.visible .entry _Z21compute_new_centroidsPfS_PiS0_iii(
	.param .u64 .ptr .align 1 _Z21compute_new_centroidsPfS_PiS0_iii_param_0,
	.param .u64 .ptr .align 1 _Z21compute_new_centroidsPfS_PiS0_iii_param_1,
	.param .u64 .ptr .align 1 _Z21compute_new_centroidsPfS_PiS0_iii_param_2,
	.param .u64 .ptr .align 1 _Z21compute_new_centroidsPfS_PiS0_iii_param_3,
	.param .u32 _Z21compute_new_centroidsPfS_PiS0_iii_param_4,
	.param .u32 _Z21compute_new_centroidsPfS_PiS0_iii_param_5,
	.param .u32 _Z21compute_new_centroidsPfS_PiS0_iii_param_6
)
{
	.reg .pred 	%p<11>;
	.reg .b32 	%r<51>;
	.reg .b32 	%f<59>;
	.reg .b64 	%rd<32>;

	ld.param.u64 	%rd6, [_Z21compute_new_centroidsPfS_PiS0_iii_param_0];
	ld.param.u64 	%rd4, [_Z21compute_new_centroidsPfS_PiS0_iii_param_2];
	ld.param.u64 	%rd5, [_Z21compute_new_centroidsPfS_PiS0_iii_param_3];
	ld.param.u32 	%r31, [_Z21compute_new_centroidsPfS_PiS0_iii_param_4];
	ld.param.u32 	%r30, [_Z21compute_new_centroidsPfS_PiS0_iii_param_6];
	cvta.to.global.u64 	%rd1, %rd6;
	mov.u32 	%r32, %ctaid.x;
	mov.u32 	%r33, %ntid.x;
	mov.u32 	%r34, %tid.x;
	mad.lo.s32 	%r1, %r32, %r33, %r34;
	setp.ge.s32 	%p1, %r1, %r31;
	@%p1 bra 	$L__BB1_14;
	cvta.to.global.u64 	%rd7, %rd4;
	cvta.to.global.u64 	%rd8, %rd5;
	mul.wide.s32 	%rd9, %r1, 4;
	add.s64 	%rd10, %rd7, %rd9;
	ld.global.u32 	%r2, [%rd10];
	mul.wide.s32 	%rd11, %r2, 4;
	add.s64 	%rd12, %rd8, %rd11;
	atom.global.add.u32 	%r35, [%rd12], 1;
	setp.lt.s32 	%p2, %r30, 1;
	@%p2 bra 	$L__BB1_14;
	mul.lo.s32 	%r3, %r2, %r30;
	mul.lo.s32 	%r4, %r30, %r1;
	setp.lt.u32 	%p3, %r30, 16;
	mov.b32 	%r46, 0;
	@%p3 bra 	$L__BB1_5;
	and.b32  	%r46, %r30, 2147483632;
	neg.s32 	%r44, %r46;
	mov.u32 	%r42, %r4;
	mov.u32 	%r43, %r3;
$L__BB1_4:
	.pragma "nounroll";
	ld.param.u64 	%rd30, [_Z21compute_new_centroidsPfS_PiS0_iii_param_1];
	mul.wide.s32 	%rd13, %r43, 4;
	cvta.to.global.u64 	%rd14, %rd30;
	add.s64 	%rd15, %rd14, %rd13;
	mul.wide.s32 	%rd16, %r42, 4;
	add.s64 	%rd17, %rd1, %rd16;
	ld.global.f32 	%f1, [%rd17];
	atom.global.add.f32 	%f2, [%rd15], %f1;
	ld.global.f32 	%f3, [%rd17+4];
	atom.global.add.f32 	%f4, [%rd15+4], %f3;
	ld.global.f32 	%f5, [%rd17+8];
	atom.global.add.f32 	%f6, [%rd15+8], %f5;
	ld.global.f32 	%f7, [%rd17+12];
	atom.global.add.f32 	%f8, [%rd15+12], %f7;
	ld.global.f32 	%f9, [%rd17+16];
	atom.global.add.f32 	%f10, [%rd15+16], %f9;
	ld.global.f32 	%f11, [%rd17+20];
	atom.global.add.f32 	%f12, [%rd15+20], %f11;
	ld.global.f32 	%f13, [%rd17+24];
	atom.global.add.f32 	%f14, [%rd15+24], %f13;
	ld.global.f32 	%f15, [%rd17+28];
	atom.global.add.f32 	%f16, [%rd15+28], %f15;
	ld.global.f32 	%f17, [%rd17+32];
	atom.global.add.f32 	%f18, [%rd15+32], %f17;
	ld.global.f32 	%f19, [%rd17+36];
	atom.global.add.f32 	%f20, [%rd15+36], %f19;
	ld.global.f32 	%f21, [%rd17+40];
	atom.global.add.f32 	%f22, [%rd15+40], %f21;
	ld.global.f32 	%f23, [%rd17+44];
	atom.global.add.f32 	%f24, [%rd15+44], %f23;
	ld.global.f32 	%f25, [%rd17+48];
	atom.global.add.f32 	%f26, [%rd15+48], %f25;
	ld.global.f32 	%f27, [%rd17+52];
	atom.global.add.f32 	%f28, [%rd15+52], %f27;
	ld.global.f32 	%f29, [%rd17+56];
	atom.global.add.f32 	%f30, [%rd15+56], %f29;
	ld.global.f32 	%f31, [%rd17+60];
	atom.global.add.f32 	%f32, [%rd15+60], %f31;
	add.s32 	%r44, %r44, 16;
	add.s32 	%r43, %r43, 16;
	add.s32 	%r42, %r42, 16;
	setp.ne.s32 	%p4, %r44, 0;
	@%p4 bra 	$L__BB1_4;
$L__BB1_5:
	and.b32  	%r14, %r30, 15;
	setp.eq.s32 	%p5, %r14, 0;
	@%p5 bra 	$L__BB1_14;
	ld.param.u64 	%rd31, [_Z21compute_new_centroidsPfS_PiS0_iii_param_1];
	cvta.to.global.u64 	%rd2, %rd31;
	and.b32  	%r15, %r30, 7;
	setp.lt.u32 	%p6, %r14, 8;
	@%p6 bra 	$L__BB1_8;
	add.s32 	%r38, %r46, %r3;
	mul.wide.s32 	%rd18, %r38, 4;
	add.s64 	%rd19, %rd2, %rd18;
	add.s32 	%r39, %r46, %r4;
	mul.wide.s32 	%rd20, %r39, 4;
	add.s64 	%rd21, %rd1, %rd20;
	ld.global.f32 	%f33, [%rd21];
	atom.global.add.f32 	%f34, [%rd19], %f33;
	ld.global.f32 	%f35, [%rd21+4];
	atom.global.add.f32 	%f36, [%rd19+4], %f35;
	ld.global.f32 	%f37, [%rd21+8];
	atom.global.add.f32 	%f38, [%rd19+8], %f37;
	ld.global.f32 	%f39, [%rd21+12];
	atom.global.add.f32 	%f40, [%rd19+12], %f39;
	ld.global.f32 	%f41, [%rd21+16];
	atom.global.add.f32 	%f42, [%rd19+16], %f41;
	ld.global.f32 	%f43, [%rd21+20];
	atom.global.add.f32 	%f44, [%rd19+20], %f43;
	ld.global.f32 	%f45, [%rd21+24];
	atom.global.add.f32 	%f46, [%rd19+24], %f45;
	ld.global.f32 	%f47, [%rd21+28];
	atom.global.add.f32 	%f48, [%rd19+28], %f47;
	add.s32 	%r46, %r46, 8;
$L__BB1_8:
	setp.eq.s32 	%p7, %r15, 0;
	@%p7 bra 	$L__BB1_14;
	and.b32  	%r18, %r30, 3;
	setp.lt.u32 	%p8, %r15, 4;
	@%p8 bra 	$L__BB1_11;
	add.s32 	%r40, %r46, %r3;
	mul.wide.s32 	%rd22, %r40, 4;
	add.s64 	%rd23, %rd2, %rd22;
	add.s32 	%r41, %r46, %r4;
	mul.wide.s32 	%rd24, %r41, 4;
	add.s64 	%rd25, %rd1, %rd24;
	ld.global.f32 	%f49, [%rd25];
	atom.global.add.f32 	%f50, [%rd23], %f49;
	ld.global.f32 	%f51, [%rd25+4];
	atom.global.add.f32 	%f52, [%rd23+4], %f51;
	ld.global.f32 	%f53, [%rd25+8];
	atom.global.add.f32 	%f54, [%rd23+8], %f53;
	ld.global.f32 	%f55, [%rd25+12];
	atom.global.add.f32 	%f56, [%rd23+12], %f55;
	add.s32 	%r46, %r46, 4;
$L__BB1_11:
	setp.eq.s32 	%p9, %r18, 0;
	@%p9 bra 	$L__BB1_14;
	add.s32 	%r50, %r46, %r4;
	add.s32 	%r49, %r46, %r3;
	neg.s32 	%r48, %r18;
$L__BB1_13:
	.pragma "nounroll";
	mul.wide.s32 	%rd26, %r50, 4;
	add.s64 	%rd27, %rd1, %rd26;
	mul.wide.s32 	%rd28, %r49, 4;
	add.s64 	%rd29, %rd2, %rd28;
	ld.global.f32 	%f57, [%rd27];
	atom.global.add.f32 	%f58, [%rd29], %f57;
	add.s32 	%r50, %r50, 1;
	add.s32 	%r49, %r49, 1;
	add.s32 	%r48, %r48, 1;
	setp.ne.s32 	%p10, %r48, 0;
	@%p10 bra 	$L__BB1_13;
$L__BB1_14:
	ret;

}


// ===== COMPILED SASS (sm_100) =====

	.target	sm_100

	.elftype	@"ET_EXEC"


//--------------------- .note.nv.tkinfo           --------------------------
	.section	.note.nv.tkinfo,"",@"SHT_NOTE"
	.sectionflags	@"SHF_NOTE_NV_TKINFO"
	.tkinfo
        /*0018*/ 	.word	0x00000002
        /*0030*/ 	.string	""
        /*0030*/ 	.string	"ptxas"
        /*0030*/ 	.string	"Cuda compilation tools, release 13.0, V13.0.88"
        /*0030*/ 	.string	"Build cuda_13.0.r13.0/compiler.36424714_0"
        /*0030*/ 	.string	"-arch sm_100 -m 64 "



//--------------------- .note.nv.cuinfo           --------------------------
	.section	.note.nv.cuinfo,"",@"SHT_NOTE"
	.sectionflags	@"SHF_NOTE_NV_CUINFO"
        /*0018*/ 	.short	0x0002
        /*001a*/ 	.short	0x0064
        /*001c*/ 	.short	0x0082
	.zero		2


//--------------------- .nv.info                  --------------------------
	.section	.nv.info,"",@"SHT_CUDA_INFO"
	.align	4


	//----- nvinfo : EIATTR_REGCOUNT
	.align		4
        /*0000*/ 	.byte	0x04, 0x2f
        /*0002*/ 	.short	(.L_1 - .L_0)
	.align		4
.L_0:
        /*0004*/ 	.word	index@(_Z15assign_clustersPfS_Piiii)
        /*0008*/ 	.word	0x0000001f


	//----- nvinfo : EIATTR_FRAME_SIZE
	.align		4
.L_1:
        /*000c*/ 	.byte	0x04, 0x11
        /*000e*/ 	.short	(.L_3 - .L_2)
	.align		4
.L_2:
        /*0010*/ 	.word	index@(_Z15assign_clustersPfS_Piiii)
        /*0014*/ 	.word	0x00000000


	//----- nvinfo : EIATTR_REGCOUNT
	.align		4
.L_3:
        /*0018*/ 	.byte	0x04, 0x2f
        /*001a*/ 	.short	(.L_5 - .L_4)
	.align		4
.L_4:
        /*001c*/ 	.word	index@(_Z21compute_new_centroidsPfS_PiS0_iii)
        /*0020*/ 	.word	0x0000001a


	//----- nvinfo : EIATTR_FRAME_SIZE
	.align		4
.L_5:
        /*0024*/ 	.byte	0x04, 0x11
        /*0026*/ 	.short	(.L_7 - .L_6)
	.align		4
.L_6:
        /*0028*/ 	.word	index@(_Z21compute_new_centroidsPfS_PiS0_iii)
        /*002c*/ 	.word	0x00000000


	//----- nvinfo : EIATTR_MIN_STACK_SIZE
	.align		4
.L_7:
        /*0030*/ 	.byte	0x04, 0x12
        /*0032*/ 	.short	(.L_9 - .L_8)
	.align		4
.L_8:
        /*0034*/ 	.word	index@(_Z21compute_new_centroidsPfS_PiS0_iii)
        /*0038*/ 	.word	0x00000000


	//----- nvinfo : EIATTR_MIN_STACK_SIZE
	.align		4
.L_9:
        /*003c*/ 	.byte	0x04, 0x12
        /*003e*/ 	.short	(.L_11 - .L_10)
	.align		4
.L_10:
        /*0040*/ 	.word	index@(_Z15assign_clustersPfS_Piiii)
        /*0044*/ 	.word	0x00000000
.L_11:


//--------------------- .nv.compat                --------------------------
	.section	.nv.compat,"",@"SHT_CUDA_COMPAT_INFO"
	.align	4
        /*0000*/ 	.byte	0x02, 0x09, 0x00, 0x00, 0x02, 0x02, 0x01, 0x00, 0x02, 0x05, 0x05, 0x00, 0x03, 0x07, 0x01, 0x01
        /*0010*/ 	.byte	0x02, 0x03, 0x00, 0x00, 0x02, 0x06, 0x01, 0x00, 0x04, 0x0b, 0x08, 0x00, 0x09, 0x00, 0x00, 0x00
        /*0020*/ 	.byte	0x00, 0x00, 0x00, 0x00


//--------------------- .nv.info._Z21compute_new_centroidsPfS_PiS0_iii --------------------------
	.section	.nv.info._Z21compute_new_centroidsPfS_PiS0_iii,"",@"SHT_CUDA_INFO"
	.sectionflags	@""
	.align	4


	//----- nvinfo : EIATTR_CUDA_API_VERSION
	.align		4
        /*0000*/ 	.byte	0x04, 0x37
        /*0002*/ 	.short	(.L_13 - .L_12)
.L_12:
        /*0004*/ 	.word	0x00000082


	//----- nvinfo : EIATTR_KPARAM_INFO
	.align		4
.L_13:
        /*0008*/ 	.byte	0x04, 0x17
        /*000a*/ 	.short	(.L_15 - .L_14)
.L_14:
        /*000c*/ 	.word	0x00000000
        /*0010*/ 	.short	0x0006
        /*0012*/ 	.short	0x0028
        /*0014*/ 	.byte	0x00, 0xf0, 0x11, 0x00


	//----- nvinfo : EIATTR_KPARAM_INFO
	.align		4
.L_15:
        /*0018*/ 	.byte	0x04, 0x17
        /*001a*/ 	.short	(.L_17 - .L_16)
.L_16:
        /*001c*/ 	.word	0x00000000
        /*0020*/ 	.short	0x0005
        /*0022*/ 	.short	0x0024
        /*0024*/ 	.byte	0x00, 0xf0, 0x11, 0x00


	//----- nvinfo : EIATTR_KPARAM_INFO
	.align		4
.L_17:
        /*0028*/ 	.byte	0x04, 0x17
        /*002a*/ 	.short	(.L_19 - .L_18)
.L_18:
        /*002c*/ 	.word	0x00000000
        /*0030*/ 	.short	0x0004
        /*0032*/ 	.short	0x0020
        /*0034*/ 	.byte	0x00, 0xf0, 0x11, 0x00


	//----- nvinfo : EIATTR_KPARAM_INFO
	.align		4
.L_19:
        /*0038*/ 	.byte	0x04, 0x17
        /*003a*/ 	.short	(.L_21 - .L_20)
.L_20:
        /*003c*/ 	.word	0x00000000
        /*0040*/ 	.short	0x0003
        /*0042*/ 	.short	0x0018
        /*0044*/ 	.byte	0x00, 0xf5, 0x21, 0x00


	//----- nvinfo : EIATTR_KPARAM_INFO
	.align		4
.L_21:
        /*0048*/ 	.byte	0x04, 0x17
        /*004a*/ 	.short	(.L_23 - .L_22)
.L_22:
        /*004c*/ 	.word	0x00000000
        /*0050*/ 	.short	0x0002
        /*0052*/ 	.short	0x0010
        /*0054*/ 	.byte	0x00, 0xf5, 0x21, 0x00


	//----- nvinfo : EIATTR_KPARAM_INFO
	.align		4
.L_23:
        /*0058*/ 	.byte	0x04, 0x17
        /*005a*/ 	.short	(.L_25 - .L_24)
.L_24:
        /*005c*/ 	.word	0x00000000
        /*0060*/ 	.short	0x0001
        /*0062*/ 	.short	0x0008
        /*0064*/ 	.byte	0x00, 0xf5, 0x21, 0x00


	//----- nvinfo : EIATTR_KPARAM_INFO
	.align		4
.L_25:
        /*0068*/ 	.byte	0x04, 0x17
        /*006a*/ 	.short	(.L_27 - .L_26)
.L_26:
        /*006c*/ 	.word	0x00000000
        /*0070*/ 	.short	0x0000
        /*0072*/ 	.short	0x0000
        /*0074*/ 	.byte	0x00, 0xf5, 0x21, 0x00


	//----- nvinfo : EIATTR_SPARSE_MMA_MASK
	.align		4
.L_27:
        /*0078*/ 	.byte	0x03, 0x50
        /*007a*/ 	.short	0x0000


	//----- nvinfo : EIATTR_MAXREG_COUNT
	.align		4
        /*007c*/ 	.byte	0x03, 0x1b
        /*007e*/ 	.short	0x00ff


	//----- nvinfo : EIATTR_MERCURY_ISA_VERSION
	.align		4
        /*0080*/ 	.byte	0x03, 0x5f
        /*0082*/ 	.short	0x0101


	//----- nvinfo : EIATTR_VRC_CTA_INIT_COUNT
	.align		4
        /*0084*/ 	.byte	0x02, 0x4a
	.zero		1
	.zero		1


	//----- nvinfo : EIATTR_EXIT_INSTR_OFFSETS
	.align		4
        /*0088*/ 	.byte	0x04, 0x1c
        /*008a*/ 	.short	(.L_29 - .L_28)


	//   ....[0]....
.L_28:
        /*008c*/ 	.word	0x00000070


	//   ....[1]....
        /*0090*/ 	.word	0x00000120


	//   ....[2]....
        /*0094*/ 	.word	0x00000460


	//   ....[3]....
        /*0098*/ 	.word	0x00000620


	//   ....[4]....
        /*009c*/ 	.word	0x00000760


	//   ....[5]....
        /*00a0*/ 	.word	0x00000850


	//----- nvinfo : EIATTR_CBANK_PARAM_SIZE
	.align		4
.L_29:
        /*00a4*/ 	.byte	0x03, 0x19
        /*00a6*/ 	.short	0x002c


	//----- nvinfo : EIATTR_PARAM_CBANK
	.align		4
        /*00a8*/ 	.byte	0x04, 0x0a
        /*00aa*/ 	.short	(.L_31 - .L_30)
	.align		4
.L_30:
        /*00ac*/ 	.word	index@(.nv.constant0._Z21compute_new_centroidsPfS_PiS0_iii)
        /*00b0*/ 	.short	0x0380
        /*00b2*/ 	.short	0x002c


	//----- nvinfo : EIATTR_SW_WAR
	.align		4
.L_31:
        /*00b4*/ 	.byte	0x04, 0x36
        /*00b6*/ 	.short	(.L_33 - .L_32)
.L_32:
        /*00b8*/ 	.word	0x00000008
.L_33:


//--------------------- .nv.info._Z15assign_clustersPfS_Piiii --------------------------
	.section	.nv.info._Z15assign_clustersPfS_Piiii,"",@"SHT_CUDA_INFO"
	.sectionflags	@""
	.align	4


	//----- nvinfo : EIATTR_CUDA_API_VERSION
	.align		4
        /*0000*/ 	.byte	0x04, 0x37
        /*0002*/ 	.short	(.L_35 - .L_34)
.L_34:
        /*0004*/ 	.word	0x00000082


	//----- nvinfo : EIATTR_KPARAM_INFO
	.align		4
.L_35:
        /*0008*/ 	.byte	0x04, 0x17
        /*000a*/ 	.short	(.L_37 - .L_36)
.L_36:
        /*000c*/ 	.word	0x00000000
        /*0010*/ 	.short	0x0005
        /*0012*/ 	.short	0x0020
        /*0014*/ 	.byte	0x00, 0xf0, 0x11, 0x00


	//----- nvinfo : EIATTR_KPARAM_INFO
	.align		4
.L_37:
        /*0018*/ 	.byte	0x04, 0x17
        /*001a*/ 	.short	(.L_39 - .L_38)
.L_38:
        /*001c*/ 	.word	0x00000000
        /*0020*/ 	.short	0x0004
        /*0022*/ 	.short	0x001c
        /*0024*/ 	.byte	0x00, 0xf0, 0x11, 0x00


	//----- nvinfo : EIATTR_KPARAM_INFO
	.align		4
.L_39:
        /*0028*/ 	.byte	0x04, 0x17
        /*002a*/ 	.short	(.L_41 - .L_40)
.L_40:
        /*002c*/ 	.word	0x00000000
        /*0030*/ 	.short	0x0003
        /*0032*/ 	.short	0x0018
        /*0034*/ 	.byte	0x00, 0xf0, 0x11, 0x00


	//----- nvinfo : EIATTR_KPARAM_INFO
	.align		4
.L_41:
        /*0038*/ 	.byte	0x04, 0x17
        /*003a*/ 	.short	(.L_43 - .L_42)
.L_42:
        /*003c*/ 	.word	0x00000000
        /*0040*/ 	.short	0x0002
        /*0042*/ 	.short	0x0010
        /*0044*/ 	.byte	0x00, 0xf5, 0x21, 0x00


	//----- nvinfo : EIATTR_KPARAM_INFO
	.align		4
.L_43:
        /*0048*/ 	.byte	0x04, 0x17
        /*004a*/ 	.short	(.L_45 - .L_44)
.L_44:
        /*004c*/ 	.word	0x00000000
        /*0050*/ 	.short	0x0001
        /*0052*/ 	.short	0x0008
        /*0054*/ 	.byte	0x00, 0xf5, 0x21, 0x00


	//----- nvinfo : EIATTR_KPARAM_INFO
	.align		4
.L_45:
        /*0058*/ 	.byte	0x04, 0x17
        /*005a*/ 	.short	(.L_47 - .L_46)
.L_46:
        /*005c*/ 	.word	0x00000000
        /*0060*/ 	.short	0x0000
        /*0062*/ 	.short	0x0000
        /*0064*/ 	.byte	0x00, 0xf5, 0x21, 0x00


	//----- nvinfo : EIATTR_SPARSE_MMA_MASK
	.align		4
.L_47:
        /*0068*/ 	.byte	0x03, 0x50
        /*006a*/ 	.short	0x0000


	//----- nvinfo : EIATTR_MAXREG_COUNT
	.align		4
        /*006c*/ 	.byte	0x03, 0x1b
        /*006e*/ 	.short	0x00ff


	//----- nvinfo : EIATTR_MERCURY_ISA_VERSION
	.align		4
        /*0070*/ 	.byte	0x03, 0x5f
        /*0072*/ 	.short	0x0101


	//----- nvinfo : EIATTR_VRC_CTA_INIT_COUNT
	.align		4
        /*0074*/ 	.byte	0x02, 0x4a
	.zero		1
	.zero		1


	//----- nvinfo : EIATTR_EXIT_INSTR_OFFSETS
	.align		4
        /*0078*/ 	.byte	0x04, 0x1c
        /*007a*/ 	.short	(.L_49 - .L_48)


	//   ....[0]....
.L_48:
        /*007c*/ 	.word	0x00000070


	//   ....[1]....
        /*0080*/ 	.word	0x00000e00


	//----- nvinfo : EIATTR_CBANK_PARAM_SIZE
	.align		4
.L_49:
        /*0084*/ 	.byte	0x03, 0x19
        /*0086*/ 	.short	0x0024


	//----- nvinfo : EIATTR_PARAM_CBANK
	.align		4
        /*0088*/ 	.byte	0x04, 0x0a
        /*008a*/ 	.short	(.L_51 - .L_50)
	.align		4
.L_50:
        /*008c*/ 	.word	index@(.nv.constant0._Z15assign_clustersPfS_Piiii)
        /*0090*/ 	.short	0x0380
        /*0092*/ 	.short	0x0024


	//----- nvinfo : EIATTR_SW_WAR
	.align		4
.L_51:
        /*0094*/ 	.byte	0x04, 0x36
        /*0096*/ 	.short	(.L_53 - .L_52)
.L_52:
        /*0098*/ 	.word	0x00000008
.L_53:


//--------------------- .nv.callgraph             --------------------------
	.section	.nv.callgraph,"",@"SHT_CUDA_CALLGRAPH"
	.align	4
	.sectionentsize	8
	.align		4
        /*0000*/ 	.word	0x00000000
	.align		4
        /*0004*/ 	.word	0xffffffff
	.align		4
        /*0008*/ 	.word	0x00000000
	.align		4
        /*000c*/ 	.word	0xfffffffe
	.align		4
        /*0010*/ 	.word	0x00000000
	.align		4
        /*0014*/ 	.word	0xfffffffd
	.align		4
        /*0018*/ 	.word	0x00000000
	.align		4
        /*001c*/ 	.word	0xfffffffc


//--------------------- .text._Z21compute_new_centroidsPfS_PiS0_iii --------------------------
	.section	.text._Z21compute_new_centroidsPfS_PiS0_iii,"ax",@progbits
	.align	128
        .global         _Z21compute_new_centroidsPfS_PiS0_iii
        .type           _Z21compute_new_centroidsPfS_PiS0_iii,@function
        .size           _Z21compute_new_centroidsPfS_PiS0_iii,(.L_x_20 - _Z21compute_new_centroidsPfS_PiS0_iii)
        .other          _Z21compute_new_centroidsPfS_PiS0_iii,@"STO_CUDA_ENTRY STV_DEFAULT"
_Z21compute_new_centroidsPfS_PiS0_iii:
.text._Z21compute_new_centroidsPfS_PiS0_iii:
[----:B------:R-:W-:Y:S01]  /*0000*/  LDC R1, c[0x0][0x37c] ;  /* 0x0000df00ff017b82 */ /* 0x000fe20000000800 */
[----:B------:R-:W0:Y:S07]  /*0010*/  S2R R0, SR_TID.X ;  /* 0x0000000000007919 */ /* 0x000e2e0000002100 */
[----:B------:R-:W0:Y:S01]  /*0020*/  S2UR UR4, SR_CTAID.X ;  /* 0x00000000000479c3 */ /* 0x000e220000002500 */
[----:B------:R-:W1:Y:S07]  /*0030*/  LDCU UR5, c[0x0][0x3a0] ;  /* 0x00007400ff0577ac */ /* 0x000e6e0008000800 */
[----:B------:R-:W0:Y:S02]  /*0040*/  LDC R5, c[0x0][0x360] ;  /* 0x0000d800ff057b82 */ /* 0x000e240000000800 */
[----:B0-----:R-:W-:-:S05]  /*0050*/  IMAD R5, R5, UR4, R0 ;  /* 0x0000000405057c24 */ /* 0x001fca000f8e0200 */
[----:B-1----:R-:W-:-:S13]  /*0060*/  ISETP.GE.AND P0, PT, R5, UR5, PT ;  /* 0x0000000505007c0c */ /* 0x002fda000bf06270 */
[----:B------:R-:W-:Y:S05]  /*0070*/  @P0 EXIT ;  /* 0x000000000000094d */ /* 0x000fea0003800000 */
[----:B------:R-:W0:Y:S01]  /*0080*/  LDC.64 R2, c[0x0][0x390] ;  /* 0x0000e400ff027b82 */ /* 0x000e220000000a00 */
[----:B------:R-:W1:Y:S07]  /*0090*/  LDCU.64 UR4, c[0x0][0x358] ;  /* 0x00006b00ff0477ac */ /* 0x000e6e0008000a00 */
[----:B------:R-:W2:Y:S08]  /*00a0*/  LDC R4, c[0x0][0x3a8] ;  /* 0x0000ea00ff047b82 */ /* 0x000eb00000000800 */
[----:B------:R-:W3:Y:S01]  /*00b0*/  LDC.64 R6, c[0x0][0x398] ;  /* 0x0000e600ff067b82 */ /* 0x000ee20000000a00 */
[----:B0-----:R-:W-:-:S06]  /*00c0*/  IMAD.WIDE R2, R5, 0x4, R2 ;  /* 0x0000000405027825 */ /* 0x001fcc00078e0202 */
[----:B-1----:R-:W3:Y:S01]  /*00d0*/  LDG.E R3, desc[UR4][R2.64] ;  /* 0x0000000402037981 */ /* 0x002ee2000c1e1900 */
[----:B------:R-:W-:Y:S01]  /*00e0*/  IMAD.MOV.U32 R9, RZ, RZ, 0x1 ;  /* 0x00000001ff097424 */ /* 0x000fe200078e00ff */
[----:B--2---:R-:W-:Y:S01]  /*00f0*/  ISETP.GE.AND P0, PT, R4, 0x1, PT ;  /* 0x000000010400780c */ /* 0x004fe20003f06270 */
[----:B---3--:R-:W-:-:S05]  /*0100*/  IMAD.WIDE R6, R3, 0x4, R6 ;  /* 0x0000000403067825 */ /* 0x008fca00078e0206 */
[----:B------:R0:W-:Y:S07]  /*0110*/  REDG.E.ADD.STRONG.GPU desc[UR4][R6.64], R9 ;  /* 0x000000090600798e */ /* 0x0001ee000c12e104 */
[----:B------:R-:W-:Y:S05]  /*0120*/  @!P0 EXIT ;  /* 0x000000000000894d */ /* 0x000fea0003800000 */
[C---:B------:R-:W-:Y:S01]  /*0130*/  ISETP.GE.U32.AND P1, PT, R4.reuse, 0x10, PT ;  /* 0x000000100400780c */ /* 0x040fe20003f26070 */
[-C--:B------:R-:W-:Y:S01]  /*0140*/  IMAD R0, R3, R4.reuse, RZ ;  /* 0x0000000403007224 */ /* 0x080fe200078e02ff */
[----:B------:R-:W-:Y:S01]  /*0150*/  LOP3.LUT P0, R12, R4, 0xf, RZ, 0xc0, !PT ;  /* 0x0000000f040c7812 */ /* 0x000fe2000780c0ff */
[----:B------:R-:W-:Y:S02]  /*0160*/  IMAD R2, R5, R4, RZ ;  /* 0x0000000405027224 */ /* 0x000fe400078e02ff */
[----:B------:R-:W-:-:S08]  /*0170*/  IMAD.MOV.U32 R3, RZ, RZ, RZ ;  /* 0x000000ffff037224 */ /* 0x000fd000078e00ff */
[----:B------:R-:W-:Y:S05]  /*0180*/  @!P1 BRA `(.L_x_0) ;  /* 0x0000000000b49947 */ /* 0x000fea0003800000 */
[----:B------:R-:W-:Y:S01]  /*0190*/  LOP3.LUT R3, R4, 0x7ffffff0, RZ, 0xc0, !PT ;  /* 0x7ffffff004037812 */ /* 0x000fe200078ec0ff */
[----:B------:R-:W-:Y:S01]  /*01a0*/  IMAD.MOV.U32 R5, RZ, RZ, R0 ;  /* 0x000000ffff057224 */ /* 0x000fe200078e0000 */
[----:B------:R-:W-:Y:S02]  /*01b0*/  MOV R10, R2 ;  /* 0x00000002000a7202 */ /* 0x000fe40000000f00 */
[----:B------:R-:W-:-:S07]  /*01c0*/  IADD3 R11, PT, PT, -R3, RZ, RZ ;  /* 0x000000ff030b7210 */ /* 0x000fce0007ffe1ff */
.L_x_1:
[----:B0-----:R-:W0:Y:S08]  /*01d0*/  LDC.64 R6, c[0x0][0x380] ;  /* 0x0000e000ff067b82 */ /* 0x001e300000000a00 */
[----:B----4-:R-:W1:Y:S01]  /*01e0*/  LDC.64 R8, c[0x0][0x388] ;  /* 0x0000e200ff087b82 */ /* 0x010e620000000a00 */
[----:B0-----:R-:W-:-:S05]  /*01f0*/  IMAD.WIDE R6, R10, 0x4, R6 ;  /* 0x000000040a067825 */ /* 0x001fca00078e0206 */
[----:B------:R-:W2:Y:S01]  /*0200*/  LDG.E R13, desc[UR4][R6.64] ;  /* 0x00000004060d7981 */ /* 0x000ea2000c1e1900 */
[----:B-1----:R-:W-:-:S05]  /*0210*/  IMAD.WIDE R8, R5, 0x4, R8 ;  /* 0x0000000405087825 */ /* 0x002fca00078e0208 */
[----:B--2---:R0:W-:Y:S04]  /*0220*/  REDG.E.ADD.F32.FTZ.RN.STRONG.GPU desc[UR4][R8.64], R13 ;  /* 0x0000000d080079a6 */ /* 0x0041e8000c12f304 */
[----:B------:R-:W2:Y:S04]  /*0230*/  LDG.E R15, desc[UR4][R6.64+0x4] ;  /* 0x00000404060f7981 */ /* 0x000ea8000c1e1900 */
[----:B--2---:R1:W-:Y:S04]  /*0240*/  REDG.E.ADD.F32.FTZ.RN.STRONG.GPU desc[UR4][R8.64+0x4], R15 ;  /* 0x0000040f080079a6 */ /* 0x0043e8000c12f304 */
[----:B------:R-:W2:Y:S04]  /*0250*/  LDG.E R17, desc[UR4][R6.64+0x8] ;  /* 0x0000080406117981 */ /* 0x000ea8000c1e1900 */
[----:B--2---:R2:W-:Y:S04]  /*0260*/  REDG.E.ADD.F32.FTZ.RN.STRONG.GPU desc[UR4][R8.64+0x8], R17 ;  /* 0x00000811080079a6 */ /* 0x0045e8000c12f304 */
[----:B------:R-:W3:Y:S04]  /*0270*/  LDG.E R19, desc[UR4][R6.64+0xc] ;  /* 0x00000c0406137981 */ /* 0x000ee8000c1e1900 */
[----:B---3--:R3:W-:Y:S04]  /*0280*/  REDG.E.ADD.F32.FTZ.RN.STRONG.GPU desc[UR4][R8.64+0xc], R19 ;  /* 0x00000c13080079a6 */ /* 0x0087e8000c12f304 */
[----:B------:R-:W4:Y:S04]  /*0290*/  LDG.E R21, desc[UR4][R6.64+0x10] ;  /* 0x0000100406157981 */ /* 0x000f28000c1e1900 */
[----:B----4-:R4:W-:Y:S04]  /*02a0*/  REDG.E.ADD.F32.FTZ.RN.STRONG.GPU desc[UR4][R8.64+0x10], R21 ;  /* 0x00001015080079a6 */ /* 0x0109e8000c12f304 */
[----:B------:R-:W5:Y:S04]  /*02b0*/  LDG.E R23, desc[UR4][R6.64+0x14] ;  /* 0x0000140406177981 */ /* 0x000f68000c1e1900 */
[----:B-----5:R5:W-:Y:S04]  /*02c0*/  REDG.E.ADD.F32.FTZ.RN.STRONG.GPU desc[UR4][R8.64+0x14], R23 ;  /* 0x00001417080079a6 */ /* 0x020be8000c12f304 */
[----:B0-----:R-:W2:Y:S04]  /*02d0*/  LDG.E R13, desc[UR4][R6.64+0x18] ;  /* 0x00001804060d7981 */ /* 0x001ea8000c1e1900 */
[----:B--2---:R0:W-:Y:S04]  /*02e0*/  REDG.E.ADD.F32.FTZ.RN.STRONG.GPU desc[UR4][R8.64+0x18], R13 ;  /* 0x0000180d080079a6 */ /* 0x0041e8000c12f304 */
[----:B-1----:R-:W2:Y:S04]  /*02f0*/  LDG.E R15, desc[UR4][R6.64+0x1c] ;  /* 0x00001c04060f7981 */ /* 0x002ea8000c1e1900 */
[----:B--2---:R1:W-:Y:S04]  /*0300*/  REDG.E.ADD.F32.FTZ.RN.STRONG.GPU desc[UR4][R8.64+0x1c], R15 ;  /* 0x00001c0f080079a6 */ /* 0x0043e8000c12f304 */
[----:B------:R-:W2:Y:S04]  /*0310*/  LDG.E R17, desc[UR4][R6.64+0x20] ;  /* 0x0000200406117981 */ /* 0x000ea8000c1e1900 */
[----:B--2---:R2:W-:Y:S04]  /*0320*/  REDG.E.ADD.F32.FTZ.RN.STRONG.GPU desc[UR4][R8.64+0x20], R17 ;  /* 0x00002011080079a6 */ /* 0x0045e8000c12f304 */
[----:B---3--:R-:W3:Y:S04]  /*0330*/  LDG.E R19, desc[UR4][R6.64+0x24] ;  /* 0x0000240406137981 */ /* 0x008ee8000c1e1900 */
[----:B---3--:R3:W-:Y:S04]  /*0340*/  REDG.E.ADD.F32.FTZ.RN.STRONG.GPU desc[UR4][R8.64+0x24], R19 ;  /* 0x00002413080079a6 */ /* 0x0087e8000c12f304 */
[----:B----4-:R-:W4:Y:S04]  /*0350*/  LDG.E R21, desc[UR4][R6.64+0x28] ;  /* 0x0000280406157981 */ /* 0x010f28000c1e1900 */
[----:B----4-:R4:W-:Y:S04]  /*0360*/  REDG.E.ADD.F32.FTZ.RN.STRONG.GPU desc[UR4][R8.64+0x28], R21 ;  /* 0x00002815080079a6 */ /* 0x0109e8000c12f304 */
[----:B-----5:R-:W5:Y:S04]  /*0370*/  LDG.E R23, desc[UR4][R6.64+0x2c] ;  /* 0x00002c0406177981 */ /* 0x020f68000c1e1900 */
[----:B-----5:R4:W-:Y:S04]  /*0380*/  REDG.E.ADD.F32.FTZ.RN.STRONG.GPU desc[UR4][R8.64+0x2c], R23 ;  /* 0x00002c17080079a6 */ /* 0x0209e8000c12f304 */
[----:B0-----:R-:W5:Y:S04]  /*0390*/  LDG.E R13, desc[UR4][R6.64+0x30] ;  /* 0x00003004060d7981 */ /* 0x001f68000c1e1900 */
[----:B-----5:R4:W-:Y:S04]  /*03a0*/  REDG.E.ADD.F32.FTZ.RN.STRONG.GPU desc[UR4][R8.64+0x30], R13 ;  /* 0x0000300d080079a6 */ /* 0x0209e8000c12f304 */
[----:B-1----:R-:W5:Y:S04]  /*03b0*/  LDG.E R15, desc[UR4][R6.64+0x34] ;  /* 0x00003404060f7981 */ /* 0x002f68000c1e1900 */
[----:B-----5:R4:W-:Y:S04]  /*03c0*/  REDG.E.ADD.F32.FTZ.RN.STRONG.GPU desc[UR4][R8.64+0x34], R15 ;  /* 0x0000340f080079a6 */ /* 0x0209e8000c12f304 */
[----:B--2---:R-:W2:Y:S01]  /*03d0*/  LDG.E R17, desc[UR4][R6.64+0x38] ;  /* 0x0000380406117981 */ /* 0x004ea2000c1e1900 */
[----:B------:R-:W-:-:S05]  /*03e0*/  VIADD R11, R11, 0x10 ;  /* 0x000000100b0b7836 */ /* 0x000fca0000000000 */
[----:B------:R-:W-:Y:S01]  /*03f0*/  ISETP.NE.AND P1, PT, R11, RZ, PT ;  /* 0x000000ff0b00720c */ /* 0x000fe20003f25270 */
[----:B--2---:R4:W-:Y:S04]  /*0400*/  REDG.E.ADD.F32.FTZ.RN.STRONG.GPU desc[UR4][R8.64+0x38], R17 ;  /* 0x00003811080079a6 */ /* 0x0049e8000c12f304 */
[----:B---3--:R-:W2:Y:S01]  /*0410*/  LDG.E R19, desc[UR4][R6.64+0x3c] ;  /* 0x00003c0406137981 */ /* 0x008ea2000c1e1900 */
[----:B------:R-:W-:Y:S01]  /*0420*/  IADD3 R5, PT, PT, R5, 0x10, RZ ;  /* 0x0000001005057810 */ /* 0x000fe20007ffe0ff */
[----:B------:R-:W-:Y:S02]  /*0430*/  VIADD R10, R10, 0x10 ;  /* 0x000000100a0a7836 */ /* 0x000fe40000000000 */
[----:B--2---:R4:W-:Y:S04]  /*0440*/  REDG.E.ADD.F32.FTZ.RN.STRONG.GPU desc[UR4][R8.64+0x3c], R19 ;  /* 0x00003c13080079a6 */ /* 0x0049e8000c12f304 */
[----:B------:R-:W-:Y:S05]  /*0450*/  @P1 BRA `(.L_x_1) ;  /* 0xfffffffc005c1947 */ /* 0x000fea000383ffff */
.L_x_0:
[----:B------:R-:W-:Y:S05]  /*0460*/  @!P0 EXIT ;  /* 0x000000000000894d */ /* 0x000fea0003800000 */
[----:B------:R-:W-:Y:S02]  /*0470*/  ISETP.GE.U32.AND P0, PT, R12, 0x8, PT ;  /* 0x000000080c00780c */ /* 0x000fe40003f06070 */
[----:B------:R-:W-:-:S04]  /*0480*/  LOP3.LUT R14, R4, 0x7, RZ, 0xc0, !PT ;  /* 0x00000007040e7812 */ /* 0x000fc800078ec0ff */
[----:B------:R-:W-:-:S07]  /*0490*/  ISETP.NE.AND P1, PT, R14, RZ, PT ;  /* 0x000000ff0e00720c */ /* 0x000fce0003f25270 */
[----:B------:R-:W-:Y:S06]  /*04a0*/  @!P0 BRA `(.L_x_2) ;  /* 0x00000000005c8947 */ /* 0x000fec0003800000 */
[----:B0-----:R-:W0:Y:S01]  /*04b0*/  LDC.64 R6, c[0x0][0x380] ;  /* 0x0000e000ff067b82 */ /* 0x001e220000000a00 */
[----:B------:R-:W-:-:S07]  /*04c0*/  IADD3 R5, PT, PT, R2, R3, RZ ;  /* 0x0000000302057210 */ /* 0x000fce0007ffe0ff */
[----:B----4-:R-:W1:Y:S01]  /*04d0*/  LDC.64 R8, c[0x0][0x388] ;  /* 0x0000e200ff087b82 */ /* 0x010e620000000a00 */
[----:B0-----:R-:W-:-:S05]  /*04e0*/  IMAD.WIDE R6, R5, 0x4, R6 ;  /* 0x0000000405067825 */ /* 0x001fca00078e0206 */
[----:B------:R-:W2:Y:S01]  /*04f0*/  LDG.E R11, desc[UR4][R6.64] ;  /* 0x00000004060b7981 */ /* 0x000ea2000c1e1900 */
[----:B------:R-:W-:-:S04]  /*0500*/  IMAD.IADD R5, R0, 0x1, R3 ;  /* 0x0000000100057824 */ /* 0x000fc800078e0203 */
        /* <DEDUP_REMOVED lines=8> */
[----:B------:R-:W3:Y:S04]  /*0590*/  LDG.E R17, desc[UR4][R6.64+0x10] ;  /* 0x0000100406117981 */ /* 0x000ee8000c1e1900 */
[----:B---3--:R2:W-:Y:S04]  /*05a0*/  REDG.E.ADD.F32.FTZ.RN.STRONG.GPU desc[UR4][R8.64+0x10], R17 ;  /* 0x00001011080079a6 */ /* 0x0085e8000c12f304 */
[----:B------:R-:W3:Y:S04]  /*05b0*/  LDG.E R19, desc[UR4][R6.64+0x14] ;  /* 0x0000140406137981 */ /* 0x000ee8000c1e1900 */
[----:B---3--:R2:W-:Y:S04]  /*05c0*/  REDG.E.ADD.F32.FTZ.RN.STRONG.GPU desc[UR4][R8.64+0x14], R19 ;  /* 0x00001413080079a6 */ /* 0x0085e8000c12f304 */
[----:B0-----:R-:W3:Y:S04]  /*05d0*/  LDG.E R11, desc[UR4][R6.64+0x18] ;  /* 0x00001804060b7981 */ /* 0x001ee8000c1e1900 */
[----:B---3--:R2:W-:Y:S04]  /*05e0*/  REDG.E.ADD.F32.FTZ.RN.STRONG.GPU desc[UR4][R8.64+0x18], R11 ;  /* 0x0000180b080079a6 */ /* 0x0085e8000c12f304 */
[----:B-1----:R-:W3:Y:S01]  /*05f0*/  LDG.E R5, desc[UR4][R6.64+0x1c] ;  /* 0x00001c0406057981 */ /* 0x002ee2000c1e1900 */
[----:B------:R-:W-:-:S03]  /*0600*/  IADD3 R3, PT, PT, R3, 0x8, RZ ;  /* 0x0000000803037810 */ /* 0x000fc60007ffe0ff */
[----:B---3--:R2:W-:Y:S04]  /*0610*/  REDG.E.ADD.F32.FTZ.RN.STRONG.GPU desc[UR4][R8.64+0x1c], R5 ;  /* 0x00001c05080079a6 */ /* 0x0085e8000c12f304 */
.L_x_2:
[----:B------:R-:W-:Y:S05]  /*0620*/  @!P1 EXIT ;  /* 0x000000000000994d */ /* 0x000fea0003800000 */
[----:B------:R-:W-:Y:S02]  /*0630*/  ISETP.GE.U32.AND P0, PT, R14, 0x4, PT ;  /* 0x000000040e00780c */ /* 0x000fe40003f06070 */
[----:B------:R-:W-:-:S04]  /*0640*/  LOP3.LUT R10, R4, 0x3, RZ, 0xc0, !PT ;  /* 0x00000003040a7812 */ /* 0x000fc800078ec0ff */
[----:B------:R-:W-:-:S07]  /*0650*/  ISETP.NE.AND P1, PT, R10, RZ, PT ;  /* 0x000000ff0a00720c */ /* 0x000fce0003f25270 */
[----:B------:R-:W-:Y:S06]  /*0660*/  @!P0 BRA `(.L_x_3) ;  /* 0x00000000003c8947 */ /* 0x000fec0003800000 */
[----:B--2---:R-:W1:Y:S01]  /*0670*/  LDC.64 R4, c[0x0][0x380] ;  /* 0x0000e000ff047b82 */ /* 0x004e620000000a00 */
[----:B0-----:R-:W-:-:S04]  /*0680*/  IMAD.IADD R7, R2, 0x1, R3 ;  /* 0x0000000102077824 */ /* 0x001fc800078e0203 */
[----:B-1----:R-:W-:-:S03]  /*0690*/  IMAD.WIDE R6, R7, 0x4, R4 ;  /* 0x0000000407067825 */ /* 0x002fc600078e0204 */
[----:B------:R-:W0:Y:S02]  /*06a0*/  LDC.64 R4, c[0x0][0x388] ;  /* 0x0000e200ff047b82 */ /* 0x000e240000000a00 */
[----:B----4-:R-:W2:Y:S01]  /*06b0*/  LDG.E R9, desc[UR4][R6.64] ;  /* 0x0000000406097981 */ /* 0x010ea2000c1e1900 */
[----:B------:R-:W-:-:S05]  /*06c0*/  IADD3 R11, PT, PT, R0, R3, RZ ;  /* 0x00000003000b7210 */ /* 0x000fca0007ffe0ff */
[----:B0-----:R-:W-:-:S05]  /*06d0*/  IMAD.WIDE R4, R11, 0x4, R4 ;  /* 0x000000040b047825 */ /* 0x001fca00078e0204 */
[----:B--2---:R1:W-:Y:S04]  /*06e0*/  REDG.E.ADD.F32.FTZ.RN.STRONG.GPU desc[UR4][R4.64], R9 ;  /* 0x00000009040079a6 */ /* 0x0043e8000c12f304 */
[----:B------:R-:W2:Y:S04]  /*06f0*/  LDG.E R11, desc[UR4][R6.64+0x4] ;  /* 0x00000404060b7981 */ /* 0x000ea8000c1e1900 */
[----:B--2---:R1:W-:Y:S04]  /*0700*/  REDG.E.ADD.F32.FTZ.RN.STRONG.GPU desc[UR4][R4.64+0x4], R11 ;  /* 0x0000040b040079a6 */ /* 0x0043e8000c12f304 */
[----:B------:R-:W2:Y:S04]  /*0710*/  LDG.E R13, desc[UR4][R6.64+0x8] ;  /* 0x00000804060d7981 */ /* 0x000ea8000c1e1900 */
[----:B--2---:R1:W-:Y:S04]  /*0720*/  REDG.E.ADD.F32.FTZ.RN.STRONG.GPU desc[UR4][R4.64+0x8], R13 ;  /* 0x0000080d040079a6 */ /* 0x0043e8000c12f304 */
[----:B------:R-:W2:Y:S01]  /*0730*/  LDG.E R15, desc[UR4][R6.64+0xc] ;  /* 0x00000c04060f7981 */ /* 0x000ea2000c1e1900 */
[----:B------:R-:W-:-:S03]  /*0740*/  VIADD R3, R3, 0x4 ;  /* 0x0000000403037836 */ /* 0x000fc60000000000 */
[----:B--2---:R1:W-:Y:S04]  /*0750*/  REDG.E.ADD.F32.FTZ.RN.STRONG.GPU desc[UR4][R4.64+0xc], R15 ;  /* 0x00000c0f040079a6 */ /* 0x0043e8000c12f304 */
.L_x_3:
[----:B------:R-:W-:Y:S05]  /*0760*/  @!P1 EXIT ;  /* 0x000000000000994d */ /* 0x000fea0003800000 */
[----:B0-----:R-:W0:Y:S01]  /*0770*/  LDC.64 R6, c[0x0][0x380] ;  /* 0x0000e000ff067b82 */ /* 0x001e220000000a00 */
[----:B-12---:R-:W-:Y:S01]  /*0780*/  IADD3 R11, PT, PT, R2, R3, RZ ;  /* 0x00000003020b7210 */ /* 0x006fe20007ffe0ff */
[----:B----4-:R-:W-:Y:S01]  /*0790*/  IMAD.IADD R13, R0, 0x1, R3 ;  /* 0x00000001000d7824 */ /* 0x010fe200078e0203 */
[----:B------:R-:W-:-:S05]  /*07a0*/  IADD3 R10, PT, PT, -R10, RZ, RZ ;  /* 0x000000ff0a0a7210 */ /* 0x000fca0007ffe1ff */
[----:B------:R-:W1:Y:S02]  /*07b0*/  LDC.64 R8, c[0x0][0x388] ;  /* 0x0000e200ff087b82 */ /* 0x000e640000000a00 */
.L_x_4:
[----:B0-2---:R-:W-:-:S06]  /*07c0*/  IMAD.WIDE R2, R11, 0x4, R6 ;  /* 0x000000040b027825 */ /* 0x005fcc00078e0206 */
[----:B------:R-:W2:Y:S01]  /*07d0*/  LDG.E R3, desc[UR4][R2.64] ;  /* 0x0000000402037981 */ /* 0x000ea2000c1e1900 */
[----:B------:R-:W-:Y:S02]  /*07e0*/  VIADD R10, R10, 0x1 ;  /* 0x000000010a0a7836 */ /* 0x000fe40000000000 */
[----:B-1----:R-:W-:-:S03]  /*07f0*/  IMAD.WIDE R4, R13, 0x4, R8 ;  /* 0x000000040d047825 */ /* 0x002fc600078e0208 */
[----:B------:R-:W-:Y:S02]  /*0800*/  ISETP.NE.AND P0, PT, R10, RZ, PT ;  /* 0x000000ff0a00720c */ /* 0x000fe40003f05270 */
[----:B------:R-:W-:Y:S02]  /*0810*/  IADD3 R11, PT, PT, R11, 0x1, RZ ;  /* 0x000000010b0b7810 */ /* 0x000fe40007ffe0ff */
[----:B------:R-:W-:Y:S01]  /*0820*/  IADD3 R13, PT, PT, R13, 0x1, RZ ;  /* 0x000000010d0d7810 */ /* 0x000fe20007ffe0ff */
[----:B--2---:R2:W-:Y:S08]  /*0830*/  REDG.E.ADD.F32.FTZ.RN.STRONG.GPU desc[UR4][R4.64], R3 ;  /* 0x00000003040079a6 */ /* 0x0045f0000c12f304 */
[----:B------:R-:W-:Y:S05]  /*0840*/  @P0 BRA `(.L_x_4) ;  /* 0xfffffffc00dc0947 */ /* 0x000fea000383ffff */
[----:B------:R-:W-:Y:S05]  /*0850*/  EXIT ;  /* 0x000000000000794d */ /* 0x000fea0003800000 */
.L_x_5:
[----:B------:R-:W-:-:S00]  /*0860*/  BRA `(.L_x_5) ;  /* 0xfffffffc00fc7947 */ /* 0x000fc0000383ffff */
[----:B------:R-:W-:-:S00]  /*0870*/  NOP ;  /* 0x0000000000007918 */ /* 0x000fc00000000000 */
        /* <DEDUP_REMOVED lines=8> */
.L_x_20:


//--------------------- .text._Z15assign_clustersPfS_Piiii --------------------------
	.section	.text._Z15assign_clustersPfS_Piiii,"ax",@progbits
	.align	128
        .global         _Z15assign_clustersPfS_Piiii
        .type           _Z15assign_clustersPfS_Piiii,@function
        .size           _Z15assign_clustersPfS_Piiii,(.L_x_21 - _Z15assign_clustersPfS_Piiii)
        .other          _Z15assign_clustersPfS_Piiii,@"STO_CUDA_ENTRY STV_DEFAULT"
_Z15assign_clustersPfS_Piiii:
.text._Z15assign_clustersPfS_Piiii:
        /* <DEDUP_REMOVED lines=8> */
[----:B------:R-:W0:Y:S01]  /*0080*/  LDCU UR4, c[0x0][0x39c] ;  /* 0x00007380ff0477ac */ /* 0x000e220008000800 */
[----:B------:R-:W-:Y:S01]  /*0090*/  IMAD.MOV.U32 R2, RZ, RZ, RZ ;  /* 0x000000ffff027224 */ /* 0x000fe200078e00ff */
[----:B------:R-:W1:Y:S01]  /*00a0*/  LDCU.64 UR6, c[0x0][0x358] ;  /* 0x00006b00ff0677ac */ /* 0x000e620008000a00 */
[----:B0-----:R-:W-:-:S09]  /*00b0*/  UISETP.GE.AND UP0, UPT, UR4, 0x1, UPT ;  /* 0x000000010400788c */ /* 0x001fd2000bf06270 */
[----:B-1----:R-:W-:Y:S05]  /*00c0*/  BRA.U !UP0, `(.L_x_6) ;  /* 0x0000000d08407547 */ /* 0x002fea000b800000 */
[----:B------:R-:W0:Y:S02]  /*00d0*/  LDC R7, c[0x0][0x3a0] ;  /* 0x0000e800ff077b82 */ /* 0x000e240000000800 */
[----:B0-----:R-:W-:-:S13]  /*00e0*/  ISETP.GE.AND P0, PT, R7, 0x1, PT ;  /* 0x000000010700780c */ /* 0x001fda0003f06270 */
[----:B------:R-:W-:Y:S05]  /*00f0*/  @!P0 BRA `(.L_x_7) ;  /* 0x0000000800388947 */ /* 0x000fea0003800000 */
[----:B------:R-:W0:Y:S01]  /*0100*/  LDCU.64 UR4, c[0x0][0x380] ;  /* 0x00007000ff0477ac */ /* 0x000e220008000a00 */
[C---:B------:R-:W-:Y:S01]  /*0110*/  LOP3.LUT R6, R7.reuse, 0x7ffffff8, RZ, 0xc0, !PT ;  /* 0x7ffffff807067812 */ /* 0x040fe200078ec0ff */
[----:B------:R-:W-:Y:S02]  /*0120*/  HFMA2 R9, -RZ, RZ, 0, 0 ;  /* 0x00000000ff097431 */ /* 0x000fe400000001ff */
[----:B------:R-:W-:Y:S01]  /*0130*/  IMAD R3, R0, R7, RZ ;  /* 0x0000000700037224 */ /* 0x000fe200078e02ff */
[C---:B------:R-:W-:Y:S01]  /*0140*/  LOP3.LUT R4, R7.reuse, 0x7, RZ, 0xc0, !PT ;  /* 0x0000000707047812 */ /* 0x040fe200078ec0ff */
[----:B------:R-:W-:Y:S01]  /*0150*/  IMAD.MOV.U32 R2, RZ, RZ, RZ ;  /* 0x000000ffff027224 */ /* 0x000fe200078e00ff */
[----:B------:R-:W-:Y:S01]  /*0160*/  LOP3.LUT R5, R7, 0x3, RZ, 0xc0, !PT ;  /* 0x0000000307057812 */ /* 0x000fe200078ec0ff */
[----:B------:R-:W-:Y:S02]  /*0170*/  IMAD.MOV.U32 R7, RZ, RZ, 0x7f7fffff ;  /* 0x7f7fffffff077424 */ /* 0x000fe400078e00ff */
[----:B------:R-:W-:Y:S01]  /*0180*/  IMAD.MOV R8, RZ, RZ, -R6 ;  /* 0x000000ffff087224 */ /* 0x000fe200078e0a06 */
[----:B0-----:R-:W-:-:S04]  /*0190*/  UIADD3 UR4, UP0, UPT, UR4, 0x10, URZ ;  /* 0x0000001004047890 */ /* 0x001fc8000ff1e0ff */
[----:B------:R-:W-:-:S12]  /*01a0*/  UIADD3.X UR5, UPT, UPT, URZ, UR5, URZ, UP0, !UPT ;  /* 0x00000005ff057290 */ /* 0x000fd800087fe4ff */
.L_x_12:
[----:B------:R-:W0:Y:S01]  /*01b0*/  LDC R24, c[0x0][0x3a0] ;  /* 0x0000e800ff187b82 */ /* 0x000e220000000800 */
[----:B------:R-:W-:Y:S01]  /*01c0*/  MOV R22, RZ ;  /* 0x000000ff00167202 */ /* 0x000fe20000000f00 */
[----:B------:R-:W-:Y:S01]  /*01d0*/  IMAD.MOV.U32 R21, RZ, RZ, RZ ;  /* 0x000000ffff157224 */ /* 0x000fe200078e00ff */
[----:B0-----:R-:W-:Y:S01]  /*01e0*/  ISETP.GE.U32.AND P0, PT, R24, 0x8, PT ;  /* 0x000000081800780c */ /* 0x001fe20003f06070 */
[----:B------:R-:W-:-:S12]  /*01f0*/  IMAD R20, R9, R24, RZ ;  /* 0x0000001809147224 */ /* 0x000fd800078e02ff */
[----:B------:R-:W-:Y:S05]  /*0200*/  @!P0 BRA `(.L_x_8) ;  /* 0x0000000000c48947 */ /* 0x000fea0003800000 */
[----:B------:R-:W0:Y:S01]  /*0210*/  LDC.64 R10, c[0x0][0x388] ;  /* 0x0000e200ff0a7b82 */ /* 0x000e220000000a00 */
[----:B------:R-:W-:Y:S01]  /*0220*/  IMAD.MOV.U32 R22, RZ, RZ, RZ ;  /* 0x000000ffff167224 */ /* 0x000fe200078e00ff */
[----:B------:R-:W-:Y:S01]  /*0230*/  MOV R15, R3 ;  /* 0x00000003000f7202 */ /* 0x000fe20000000f00 */
[----:B------:R-:W-:Y:S02]  /*0240*/  IMAD.MOV.U32 R14, RZ, RZ, R8 ;  /* 0x000000ffff0e7224 */ /* 0x000fe400078e0008 */
[----:B0-----:R-:W-:-:S03]  /*0250*/  IMAD.WIDE.U32 R10, R20, 0x4, R10 ;  /* 0x00000004140a7825 */ /* 0x001fc600078e000a */
[----:B------:R-:W-:-:S05]  /*0260*/  IADD3 R12, P0, PT, R10, 0x10, RZ ;  /* 0x000000100a0c7810 */ /* 0x000fca0007f1e0ff */
[----:B------:R-:W-:-:S08]  /*0270*/  IMAD.X R13, RZ, RZ, R11, P0 ;  /* 0x000000ffff0d7224 */ /* 0x000fd000000e060b */
.L_x_9:
[----:B------:R-:W-:Y:S01]  /*0280*/  MOV R10, UR4 ;  /* 0x00000004000a7c02 */ /* 0x000fe20008000f00 */
[----:B------:R-:W-:Y:S01]  /*0290*/  IMAD.U32 R11, RZ, RZ, UR5 ;  /* 0x00000005ff0b7e24 */ /* 0x000fe2000f8e00ff */
[----:B------:R-:W2:Y:S03]  /*02a0*/  LDG.E R17, desc[UR6][R12.64+-0x10] ;  /* 0xfffff0060c117981 */ /* 0x000ea6000c1e1900 */
[----:B------:R-:W-:Y:S01]  /*02b0*/  IMAD.WIDE R10, R15, 0x4, R10 ;  /* 0x000000040f0a7825 */ /* 0x000fe200078e020a */
[----:B------:R-:W3:Y:S04]  /*02c0*/  LDG.E R23, desc[UR6][R12.64+-0xc] ;  /* 0xfffff4060c177981 */ /* 0x000ee8000c1e1900 */
[----:B------:R-:W2:Y:S04]  /*02d0*/  LDG.E R16, desc[UR6][R10.64+-0x10] ;  /* 0xfffff0060a107981 */ /* 0x000ea8000c1e1900 */
[----:B------:R-:W3:Y:S04]  /*02e0*/  LDG.E R18, desc[UR6][R10.64+-0xc] ;  /* 0xfffff4060a127981 */ /* 0x000ee8000c1e1900 */
[----:B------:R-:W4:Y:S04]  /*02f0*/  LDG.E R21, desc[UR6][R12.64+-0x8] ;  /* 0xfffff8060c157981 */ /* 0x000f28000c1e1900 */
[----:B------:R-:W4:Y:S04]  /*0300*/  LDG.E R26, desc[UR6][R10.64+-0x8] ;  /* 0xfffff8060a1a7981 */ /* 0x000f28000c1e1900 */
[----:B------:R-:W5:Y:S04]  /*0310*/  LDG.E R28, desc[UR6][R10.64+0xc] ;  /* 0x00000c060a1c7981 */ /* 0x000f68000c1e1900 */
[----:B------:R-:W5:Y:S01]  /*0320*/  LDG.E R25, desc[UR6][R12.64+0xc] ;  /* 0x00000c060c197981 */ /* 0x000f62000c1e1900 */
[----:B--2---:R-:W-:-:S03]  /*0330*/  FADD R19, R16, -R17 ;  /* 0x8000001110137221 */ /* 0x004fc60000000000 */
[----:B------:R-:W2:Y:S01]  /*0340*/  LDG.E R16, desc[UR6][R12.64+-0x4] ;  /* 0xfffffc060c107981 */ /* 0x000ea2000c1e1900 */
[----:B------:R-:W-:-:S03]  /*0350*/  FFMA R22, R19, R19, R22 ;  /* 0x0000001313167223 */ /* 0x000fc60000000016 */
[----:B------:R-:W2:Y:S01]  /*0360*/  LDG.E R17, desc[UR6][R10.64+-0x4] ;  /* 0xfffffc060a117981 */ /* 0x000ea2000c1e1900 */
[----:B---3--:R-:W-:-:S03]  /*0370*/  FADD R23, R18, -R23 ;  /* 0x8000001712177221 */ /* 0x008fc60000000000 */
[----:B------:R-:W3:Y:S01]  /*0380*/  LDG.E R18, desc[UR6][R12.64] ;  /* 0x000000060c127981 */ /* 0x000ee2000c1e1900 */
[----:B------:R-:W-:Y:S01]  /*0390*/  FFMA R23, R23, R23, R22 ;  /* 0x0000001717177223 */ /* 0x000fe20000000016 */
[----:B----4-:R-:W-:Y:S02]  /*03a0*/  FADD R26, R26, -R21 ;  /* 0x800000151a1a7221 */ /* 0x010fe40000000000 */
[----:B------:R-:W3:Y:S04]  /*03b0*/  LDG.E R19, desc[UR6][R10.64] ;  /* 0x000000060a137981 */ /* 0x000ee8000c1e1900 */
[----:B------:R-:W4:Y:S01]  /*03c0*/  LDG.E R21, desc[UR6][R12.64+0x4] ;  /* 0x000004060c157981 */ /* 0x000f22000c1e1900 */
[----:B------:R-:W-:-:S03]  /*03d0*/  FFMA R27, R26, R26, R23 ;  /* 0x0000001a1a1b7223 */ /* 0x000fc60000000017 */
[----:B------:R-:W4:Y:S04]  /*03e0*/  LDG.E R22, desc[UR6][R10.64+0x4] ;  /* 0x000004060a167981 */ /* 0x000f28000c1e1900 */
[----:B------:R0:W4:Y:S04]  /*03f0*/  LDG.E R23, desc[UR6][R12.64+0x8] ;  /* 0x000008060c177981 */ /* 0x000128000c1e1900 */
[----:B------:R-:W4:Y:S01]  /*0400*/  LDG.E R26, desc[UR6][R10.64+0x8] ;  /* 0x000008060a1a7981 */ /* 0x000f22000c1e1900 */
[----:B------:R-:W-:-:S05]  /*0410*/  VIADD R14, R14, 0x8 ;  /* 0x000000080e0e7836 */ /* 0x000fca0000000000 */
[----:B------:R-:W-:Y:S01]  /*0420*/  ISETP.NE.AND P0, PT, R14, RZ, PT ;  /* 0x000000ff0e00720c */ /* 0x000fe20003f05270 */
[----:B-----5:R-:W-:Y:S01]  /*0430*/  FADD R28, R28, -R25 ;  /* 0x800000191c1c7221 */ /* 0x020fe20000000000 */
[----:B0-----:R-:W-:Y:S01]  /*0440*/  IADD3 R12, P1, PT, R12, 0x20, RZ ;  /* 0x000000200c0c7810 */ /* 0x001fe20007f3e0ff */
[----:B------:R-:W-:-:S03]  /*0450*/  VIADD R15, R15, 0x8 ;  /* 0x000000080f0f7836 */ /* 0x000fc60000000000 */
[----:B------:R-:W-:Y:S01]  /*0460*/  IADD3.X R13, PT, PT, RZ, R13, RZ, P1, !PT ;  /* 0x0000000dff0d7210 */ /* 0x000fe20000ffe4ff */
[----:B--2---:R-:W-:-:S04]  /*0470*/  FADD R16, R17, -R16 ;  /* 0x8000001011107221 */ /* 0x004fc80000000000 */
[----:B------:R-:W-:Y:S01]  /*0480*/  FFMA R27, R16, R16, R27 ;  /* 0x00000010101b7223 */ /* 0x000fe2000000001b */
[----:B---3--:R-:W-:-:S04]  /*0490*/  FADD R18, R19, -R18 ;  /* 0x8000001213127221 */ /* 0x008fc80000000000 */
[----:B------:R-:W-:Y:S01]  /*04a0*/  FFMA R27, R18, R18, R27 ;  /* 0x00000012121b7223 */ /* 0x000fe2000000001b */
[----:B----4-:R-:W-:-:S04]  /*04b0*/  FADD R22, R22, -R21 ;  /* 0x8000001516167221 */ /* 0x010fc80000000000 */
[----:B------:R-:W-:Y:S01]  /*04c0*/  FFMA R27, R22, R22, R27 ;  /* 0x00000016161b7223 */ /* 0x000fe2000000001b */
[----:B------:R-:W-:-:S04]  /*04d0*/  FADD R26, R26, -R23 ;  /* 0x800000171a1a7221 */ /* 0x000fc80000000000 */
[----:B------:R-:W-:-:S04]  /*04e0*/  FFMA R27, R26, R26, R27 ;  /* 0x0000001a1a1b7223 */ /* 0x000fc8000000001b */
[----:B------:R-:W-:Y:S01]  /*04f0*/  FFMA R22, R28, R28, R27 ;  /* 0x0000001c1c167223 */ /* 0x000fe2000000001b */
[----:B------:R-:W-:Y:S06]  /*0500*/  @P0 BRA `(.L_x_9) ;  /* 0xfffffffc005c0947 */ /* 0x000fec000383ffff */
[----:B------:R-:W-:-:S07]  /*0510*/  IMAD.MOV.U32 R21, RZ, RZ, R6 ;  /* 0x000000ffff157224 */ /* 0x000fce00078e0006 */
.L_x_8:
[----:B------:R-:W-:-:S13]  /*0520*/  ISETP.NE.AND P0, PT, R4, RZ, PT ;  /* 0x000000ff0400720c */ /* 0x000fda0003f05270 */
[----:B------:R-:W-:Y:S05]  /*0530*/  @!P0 BRA `(.L_x_10) ;  /* 0x0000000400048947 */ /* 0x000fea0003800000 */
[----:B------:R-:W-:Y:S02]  /*0540*/  IADD3 R10, PT, PT, R4, -0x1, RZ ;  /* 0xffffffff040a7810 */ /* 0x000fe40007ffe0ff */
[----:B------:R-:W-:Y:S02]  /*0550*/  ISETP.NE.AND P1, PT, R5, RZ, PT ;  /* 0x000000ff0500720c */ /* 0x000fe40003f25270 */
[----:B------:R-:W-:-:S13]  /*0560*/  ISETP.GE.U32.AND P0, PT, R10, 0x3, PT ;  /* 0x000000030a00780c */ /* 0x000fda0003f06070 */
[----:B------:R-:W-:Y:S05]  /*0570*/  @!P0 BRA `(.L_x_11) ;  /* 0x0000000000708947 */ /* 0x000fea0003800000 */
[----:B------:R-:W0:Y:S01]  /*0580*/  LDC.64 R14, c[0x0][0x380] ;  /* 0x0000e000ff0e7b82 */ /* 0x000e220000000a00 */
[--C-:B------:R-:W-:Y:S01]  /*0590*/  IMAD.IADD R17, R3, 0x1, R21.reuse ;  /* 0x0000000103117824 */ /* 0x100fe200078e0215 */
[C---:B------:R-:W-:Y:S01]  /*05a0*/  IADD3 R16, P0, PT, R20.reuse, R21, RZ ;  /* 0x0000001514107210 */ /* 0x040fe20007f1e0ff */
[----:B------:R-:W-:-:S05]  /*05b0*/  IMAD.IADD R19, R20, 0x1, R21 ;  /* 0x0000000114137824 */ /* 0x000fca00078e0215 */
[----:B------:R-:W1:Y:S08]  /*05c0*/  LDC.64 R12, c[0x0][0x388] ;  /* 0x0000e200ff0c7b82 */ /* 0x000e700000000a00 */
[----:B------:R-:W2:Y:S01]  /*05d0*/  LDC.64 R10, c[0x0][0x388] ;  /* 0x0000e200ff0a7b82 */ /* 0x000ea20000000a00 */
[----:B0-----:R-:W-:Y:S01]  /*05e0*/  IMAD.WIDE R14, R17, 0x4, R14 ;  /* 0x00000004110e7825 */ /* 0x001fe200078e020e */
[----:B------:R-:W-:-:S04]  /*05f0*/  IADD3.X R17, PT, PT, RZ, RZ, RZ, P0, !PT ;  /* 0x000000ffff117210 */ /* 0x000fc800007fe4ff */
[----:B------:R-:W3:Y:S01]  /*0600*/  LDG.E R18, desc[UR6][R14.64+0x4] ;  /* 0x000004060e127981 */ /* 0x000ee2000c1e1900 */
[----:B-1----:R-:W-:-:S03]  /*0610*/  IMAD.WIDE.U32 R12, R19, 0x4, R12 ;  /* 0x00000004130c7825 */ /* 0x002fc600078e000c */
[----:B------:R-:W4:Y:S04]  /*0620*/  LDG.E R23, desc[UR6][R14.64+0x8] ;  /* 0x000008060e177981 */ /* 0x000f28000c1e1900 */
[----:B------:R-:W5:Y:S01]  /*0630*/  LDG.E R25, desc[UR6][R14.64+0xc] ;  /* 0x00000c060e197981 */ /* 0x000f62000c1e1900 */
[----:B--2---:R-:W-:-:S03]  /*0640*/  LEA R10, P0, R16, R10, 0x2 ;  /* 0x0000000a100a7211 */ /* 0x004fc600078010ff */
[----:B------:R-:W2:Y:S01]  /*0650*/  LDG.E R13, desc[UR6][R12.64] ;  /* 0x000000060c0d7981 */ /* 0x000ea2000c1e1900 */
[----:B------:R-:W-:-:S03]  /*0660*/  LEA.HI.X R11, R16, R11, R17, 0x2, P0 ;  /* 0x0000000b100b7211 */ /* 0x000fc600000f1411 */
[----:B------:R-:W2:Y:S04]  /*0670*/  LDG.E R16, desc[UR6][R14.64] ;  /* 0x000000060e107981 */ /* 0x000ea8000c1e1900 */
[----:B------:R-:W3:Y:S04]  /*0680*/  LDG.E R19, desc[UR6][R10.64+0x4] ;  /* 0x000004060a137981 */ /* 0x000ee8000c1e1900 */
[----:B------:R-:W4:Y:S04]  /*0690*/  LDG.E R26, desc[UR6][R10.64+0x8] ;  /* 0x000008060a1a7981 */ /* 0x000f28000c1e1900 */
[----:B------:R-:W5:Y:S01]  /*06a0*/  LDG.E R28, desc[UR6][R10.64+0xc] ;  /* 0x00000c060a1c7981 */ /* 0x000f62000c1e1900 */
[----:B------:R-:W-:-:S02]  /*06b0*/  VIADD R21, R21, 0x4 ;  /* 0x0000000415157836 */ /* 0x000fc40000000000 */
[----:B--2---:R-:W-:-:S04]  /*06c0*/  FADD R17, R16, -R13 ;  /* 0x8000000d10117221 */ /* 0x004fc80000000000 */
[----:B------:R-:W-:Y:S01]  /*06d0*/  FFMA R17, R17, R17, R22 ;  /* 0x0000001111117223 */ /* 0x000fe20000000016 */
[----:B---3--:R-:W-:Y:S01]  /*06e0*/  FADD R18, R18, -R19 ;  /* 0x8000001312127221 */ /* 0x008fe20000000000 */
[----:B----4-:R-:W-:-:S03]  /*06f0*/  FADD R26, R23, -R26 ;  /* 0x8000001a171a7221 */ /* 0x010fc60000000000 */
[----:B------:R-:W-:Y:S01]  /*0700*/  FFMA R17, R18, R18, R17 ;  /* 0x0000001212117223 */ /* 0x000fe20000000011 */
[----:B-----5:R-:W-:-:S03]  /*0710*/  FADD R28, R25, -R28 ;  /* 0x8000001c191c7221 */ /* 0x020fc60000000000 */
[----:B------:R-:W-:-:S04]  /*0720*/  FFMA R17, R26, R26, R17 ;  /* 0x0000001a1a117223 */ /* 0x000fc80000000011 */
[----:B------:R-:W-:-:S07]  /*0730*/  FFMA R22, R28, R28, R17 ;  /* 0x0000001c1c167223 */ /* 0x000fce0000000011 */
.L_x_11:
[----:B------:R-:W-:Y:S05]  /*0740*/  @!P1 BRA `(.L_x_10) ;  /* 0x0000000000809947 */ /* 0x000fea0003800000 */
[----:B------:R-:W-:Y:S01]  /*0750*/  ISETP.NE.AND P0, PT, R5, 0x1, PT ;  /* 0x000000010500780c */ /* 0x000fe20003f05270 */
[----:B------:R-:W0:Y:S01]  /*0760*/  LDC.64 R12, c[0x0][0x388] ;  /* 0x0000e200ff0c7b82 */ /* 0x000e220000000a00 */
[----:B------:R-:W-:-:S07]  /*0770*/  LOP3.LUT P1, RZ, R24, 0x1, RZ, 0xc0, !PT ;  /* 0x0000000118ff7812 */ /* 0x000fce000782c0ff */
[----:B------:R-:W1:Y:S04]  /*0780*/  LDC.64 R14, c[0x0][0x380] ;  /* 0x0000e000ff0e7b82 */ /* 0x000e680000000a00 */
[CC--:B------:R-:W-:Y:S02]  /*0790*/  @P0 IADD3 R23, P2, PT, R20.reuse, R21.reuse, RZ ;  /* 0x0000001514170210 */ /* 0x0c0fe40007f5e0ff */
[----:B------:R-:W-:Y:S02]  /*07a0*/  @P0 IADD3 R25, PT, PT, R20, R21, RZ ;  /* 0x0000001514190210 */ /* 0x000fe40007ffe0ff */
[----:B------:R-:W2:Y:S01]  /*07b0*/  @P0 LDC.64 R10, c[0x0][0x388] ;  /* 0x0000e200ff0a0b82 */ /* 0x000ea20000000a00 */
[----:B------:R-:W-:-:S07]  /*07c0*/  @P0 IMAD.X R24, RZ, RZ, RZ, P2 ;  /* 0x000000ffff180224 */ /* 0x000fce00010e06ff */
[----:B------:R-:W3:Y:S01]  /*07d0*/  LDC.64 R16, c[0x0][0x380] ;  /* 0x0000e000ff107b82 */ /* 0x000ee20000000a00 */
[----:B0-----:R-:W-:-:S06]  /*07e0*/  @P0 IMAD.WIDE.U32 R12, R25, 0x4, R12 ;  /* 0x00000004190c0825 */ /* 0x001fcc00078e000c */
[----:B------:R-:W4:Y:S01]  /*07f0*/  @P0 LDG.E R13, desc[UR6][R12.64] ;  /* 0x000000060c0d0981 */ /* 0x000f22000c1e1900 */
[----:B------:R-:W0:Y:S01]  /*0800*/  LDC.64 R18, c[0x0][0x388] ;  /* 0x0000e200ff127b82 */ /* 0x000e220000000a00 */
[----:B--2---:R-:W-:-:S04]  /*0810*/  @P0 LEA R10, P2, R23, R10, 0x2 ;  /* 0x0000000a170a0211 */ /* 0x004fc800078410ff */
[----:B------:R-:W-:Y:S01]  /*0820*/  @P0 LEA.HI.X R11, R23, R11, R24, 0x2, P2 ;  /* 0x0000000b170b0211 */ /* 0x000fe200010f1418 */
[----:B------:R-:W-:Y:S01]  /*0830*/  @P0 IMAD.IADD R23, R3, 0x1, R21 ;  /* 0x0000000103170824 */ /* 0x000fe200078e0215 */
[----:B------:R-:W-:-:S03]  /*0840*/  @P0 IADD3 R21, PT, PT, R21, 0x2, RZ ;  /* 0x0000000215150810 */ /* 0x000fc60007ffe0ff */
[----:B-1----:R-:W-:Y:S01]  /*0850*/  @P0 IMAD.WIDE R14, R23, 0x4, R14 ;  /* 0x00000004170e0825 */ /* 0x002fe200078e020e */
[----:B------:R-:W2:Y:S03]  /*0860*/  @P0 LDG.E R10, desc[UR6][R10.64+0x4] ;  /* 0x000004060a0a0981 */ /* 0x000ea6000c1e1900 */
[----:B------:R-:W-:Y:S01]  /*0870*/  @P1 IMAD.IADD R23, R20, 0x1, R21 ;  /* 0x0000000114171824 */ /* 0x000fe200078e0215 */
[----:B------:R-:W-:Y:S01]  /*0880*/  @P1 IADD3 R21, PT, PT, R3, R21, RZ ;  /* 0x0000001503151210 */ /* 0x000fe20007ffe0ff */
[----:B------:R-:W4:Y:S02]  /*0890*/  @P0 LDG.E R20, desc[UR6][R14.64] ;  /* 0x000000060e140981 */ /* 0x000f24000c1e1900 */
[----:B0-----:R-:W-:Y:S02]  /*08a0*/  @P1 IMAD.WIDE.U32 R18, R23, 0x4, R18 ;  /* 0x0000000417121825 */ /* 0x001fe400078e0012 */
[----:B------:R-:W2:Y:S02]  /*08b0*/  @P0 LDG.E R23, desc[UR6][R14.64+0x4] ;  /* 0x000004060e170981 */ /* 0x000ea4000c1e1900 */
[----:B---3--:R-:W-:-:S02]  /*08c0*/  @P1 IMAD.WIDE R16, R21, 0x4, R16 ;  /* 0x0000000415101825 */ /* 0x008fc400078e0210 */
[----:B------:R-:W3:Y:S04]  /*08d0*/  @P1 LDG.E R19, desc[UR6][R18.64] ;  /* 0x0000000612131981 */ /* 0x000ee8000c1e1900 */
[----:B------:R-:W3:Y:S01]  /*08e0*/  @P1 LDG.E R16, desc[UR6][R16.64] ;  /* 0x0000000610101981 */ /* 0x000ee2000c1e1900 */
[----:B----4-:R-:W-:Y:S01]  /*08f0*/  @P0 FADD R21, R20, -R13 ;  /* 0x8000000d14150221 */ /* 0x010fe20000000000 */
[----:B--2---:R-:W-:-:S03]  /*0900*/  @P0 FADD R20, R23, -R10 ;  /* 0x8000000a17140221 */ /* 0x004fc60000000000 */
[----:B------:R-:W-:-:S04]  /*0910*/  @P0 FFMA R21, R21, R21, R22 ;  /* 0x0000001515150223 */ /* 0x000fc80000000016 */
[----:B------:R-:W-:Y:S01]  /*0920*/  @P0 FFMA R22, R20, R20, R21 ;  /* 0x0000001414160223 */ /* 0x000fe20000000015 */
[----:B---3--:R-:W-:-:S04]  /*0930*/  @P1 FADD R11, R16, -R19 ;  /* 0x80000013100b1221 */ /* 0x008fc80000000000 */
[----:B------:R-:W-:-:S07]  /*0940*/  @P1 FFMA R22, R11, R11, R22 ;  /* 0x0000000b0b161223 */ /* 0x000fce0000000016 */
.L_x_10:
[----:B------:R-:W0:Y:S01]  /*0950*/  LDCU UR8, c[0x0][0x39c] ;  /* 0x00007380ff0877ac */ /* 0x000e220008000800 */
[----:B------:R-:W-:Y:S01]  /*0960*/  VIADD R10, R9, 0x1 ;  /* 0x00000001090a7836 */ /* 0x000fe20000000000 */
[----:B------:R-:W-:-:S04]  /*0970*/  FSETP.GEU.AND P0, PT, R22, R7, PT ;  /* 0x000000071600720b */ /* 0x000fc80003f0e000 */
[----:B------:R-:W-:Y:S02]  /*0980*/  FSEL R7, R22, R7, !P0 ;  /* 0x0000000716077208 */ /* 0x000fe40004000000 */
[----:B------:R-:W-:Y:S02]  /*0990*/  SEL R2, R9, R2, !P0 ;  /* 0x0000000209027207 */ /* 0x000fe40004000000 */
[----:B0-----:R-:W-:-:S13]  /*09a0*/  ISETP.NE.AND P1, PT, R10, UR8, PT ;  /* 0x000000080a007c0c */ /* 0x001fda000bf25270 */
[----:B------:R-:W-:Y:S05]  /*09b0*/  @!P1 BRA `(.L_x_6) ;  /* 0x0000000400049947 */ /* 0x000fea0003800000 */
[----:B------:R-:W-:Y:S01]  /*09c0*/  MOV R9, R10 ;  /* 0x0000000a00097202 */ /* 0x000fe20000000f00 */
[----:B------:R-:W-:Y:S06]  /*09d0*/  BRA `(.L_x_12) ;  /* 0xfffffff400f47947 */ /* 0x000fec000383ffff */
.L_x_7:
[----:B------:R-:W-:Y:S01]  /*09e0*/  UISETP.GE.U32.AND UP0, UPT, UR4, 0x4, UPT ;  /* 0x000000040400788c */ /* 0x000fe2000bf06070 */
[----:B------:R-:W-:Y:S02]  /*09f0*/  HFMA2 R5, -RZ, RZ, 0, 0 ;  /* 0x00000000ff057431 */ /* 0x000fe400000001ff */
[----:B------:R-:W-:Y:S01]  /*0a00*/  IMAD.MOV.U32 R3, RZ, RZ, 0x7f7fffff ;  /* 0x7f7fffffff037424 */ /* 0x000fe200078e00ff */
[----:B------:R-:W-:Y:S01]  /*0a10*/  ULOP3.LUT UR5, UR4, 0x3, URZ, 0xc0, !UPT ;  /* 0x0000000304057892 */ /* 0x000fe2000f8ec0ff */
[----:B------:R-:W-:-:S04]  /*0a20*/  IMAD.MOV.U32 R2, RZ, RZ, RZ ;  /* 0x000000ffff027224 */ /* 0x000fc800078e00ff */
[----:B------:R-:W-:Y:S07]  /*0a30*/  BRA.U !UP0, `(.L_x_13) ;  /* 0x0000000108bc7547 */ /* 0x000fee000b800000 */
[----:B------:R-:W-:Y:S01]  /*0a40*/  ULOP3.LUT UR4, UR4, 0x7ffffffc, URZ, 0xc0, !UPT ;  /* 0x7ffffffc04047892 */ /* 0x000fe2000f8ec0ff */
[----:B------:R-:W-:Y:S01]  /*0a50*/  MOV R3, 0x7f7fffff ;  /* 0x7f7fffff00037802 */ /* 0x000fe20000000f00 */
[----:B------:R-:W-:Y:S01]  /*0a60*/  IMAD.MOV.U32 R4, RZ, RZ, RZ ;  /* 0x000000ffff047224 */ /* 0x000fe200078e00ff */
[----:B------:R-:W-:Y:S01]  /*0a70*/  MOV R2, RZ ;  /* 0x000000ff00027202 */ /* 0x000fe20000000f00 */
[----:B------:R-:W-:Y:S02]  /*0a80*/  UISETP.GT.AND UP0, UPT, UR4, URZ, UPT ;  /* 0x000000ff0400728c */ /* 0x000fe4000bf04270 */
[----:B------:R-:W-:-:S07]  /*0a90*/  IMAD.U32 R5, RZ, RZ, UR4 ;  /* 0x00000004ff057e24 */ /* 0x000fce000f8e00ff */
[----:B------:R-:W-:Y:S05]  /*0aa0*/  BRA.U !UP0, `(.L_x_14) ;  /* 0x0000000108887547 */ /* 0x000fea000b800000 */
[----:B------:R-:W-:Y:S02]  /*0ab0*/  IADD3 R6, PT, PT, R5, -R4, RZ ;  /* 0x8000000405067210 */ /* 0x000fe40007ffe0ff */
[----:B------:R-:W-:Y:S02]  /*0ac0*/  PLOP3.LUT P0, PT, PT, PT, PT, 0x80, 0x8 ;  /* 0x000000000008781c */ /* 0x000fe40003f0f070 */
[----:B------:R-:W-:-:S13]  /*0ad0*/  ISETP.GT.AND P1, PT, R6, 0xc, PT ;  /* 0x0000000c0600780c */ /* 0x000fda0003f24270 */
[----:B------:R-:W-:Y:S05]  /*0ae0*/  @!P1 BRA `(.L_x_15) ;  /* 0x0000000000449947 */ /* 0x000fea0003800000 */
[----:B------:R-:W-:Y:S01]  /*0af0*/  PLOP3.LUT P0, PT, PT, PT, PT, 0x8, 0x80 ;  /* 0x000000000080781c */ /* 0x000fe20003f0e170 */
[----:B------:R-:W-:-:S12]  /*0b00*/  VIADD R7, R5, 0xfffffff4 ;  /* 0xfffffff405077836 */ /* 0x000fd80000000000 */
.L_x_16:
[----:B------:R-:W-:-:S04]  /*0b10*/  FSETP.GT.AND P2, PT, R3, RZ, PT ;  /* 0x000000ff0300720b */ /* 0x000fc80003f44000 */
[----:B------:R-:W-:Y:S02]  /*0b20*/  FSEL R3, R3, RZ, !P2 ;  /* 0x000000ff03037208 */ /* 0x000fe40005000000 */
[----:B------:R-:W-:Y:S02]  /*0b30*/  SEL R2, R4, R2, P2 ;  /* 0x0000000204027207 */ /* 0x000fe40001000000 */
[----:B------:R-:W-:-:S04]  /*0b40*/  FSETP.GT.AND P3, PT, R3, RZ, PT ;  /* 0x000000ff0300720b */ /* 0x000fc80003f64000 */
[----:B------:R-:W-:-:S04]  /*0b50*/  FSEL R3, R3, RZ, !P3 ;  /* 0x000000ff03037208 */ /* 0x000fc80005800000 */
[----:B------:R-:W-:-:S04]  /*0b60*/  FSETP.GT.AND P4, PT, R3, RZ, PT ;  /* 0x000000ff0300720b */ /* 0x000fc80003f84000 */
[----:B------:R-:W-:Y:S02]  /*0b70*/  FSEL R3, R3, RZ, !P4 ;  /* 0x000000ff03037208 */ /* 0x000fe40006000000 */
[----:B------:R-:W-:Y:S02]  /*0b80*/  @P3 IADD3 R2, PT, PT, R4, 0x4, RZ ;  /* 0x0000000404023810 */ /* 0x000fe40007ffe0ff */
[----:B------:R-:W-:-:S04]  /*0b90*/  FSETP.GT.AND P1, PT, R3, RZ, PT ;  /* 0x000000ff0300720b */ /* 0x000fc80003f24000 */
[----:B------:R-:W-:Y:S01]  /*0ba0*/  FSEL R3, R3, RZ, !P1 ;  /* 0x000000ff03037208 */ /* 0x000fe20004800000 */
[----:B------:R-:W-:-:S08]  /*0bb0*/  @P4 VIADD R2, R4, 0x8 ;  /* 0x0000000804024836 */ /* 0x000fd00000000000 */
[C---:B------:R-:W-:Y:S01]  /*0bc0*/  @P1 IADD3 R2, PT, PT, R4.reuse, 0xc, RZ ;  /* 0x0000000c04021810 */ /* 0x040fe20007ffe0ff */
[----:B------:R-:W-:-:S05]  /*0bd0*/  VIADD R4, R4, 0x10 ;  /* 0x0000001004047836 */ /* 0x000fca0000000000 */
[----:B------:R-:W-:-:S13]  /*0be0*/  ISETP.GE.AND P2, PT, R4, R7, PT ;  /* 0x000000070400720c */ /* 0x000fda0003f46270 */
[----:B------:R-:W-:Y:S05]  /*0bf0*/  @!P2 BRA `(.L_x_16) ;  /* 0xfffffffc00c4a947 */ /* 0x000fea000383ffff */
.L_x_15:
[----:B------:R-:W-:-:S04]  /*0c00*/  IADD3 R6, PT, PT, R5, -R4, RZ ;  /* 0x8000000405067210 */ /* 0x000fc80007ffe0ff */
[----:B------:R-:W-:-:S13]  /*0c10*/  ISETP.GT.AND P1, PT, R6, 0x4, PT ;  /* 0x000000040600780c */ /* 0x000fda0003f24270 */
[----:B------:R-:W-:Y:S05]  /*0c20*/  @!P1 BRA `(.L_x_17) ;  /* 0x0000000000209947 */ /* 0x000fea0003800000 */
[C---:B------:R-:W-:Y:S02]  /*0c30*/  FSETP.GT.AND P1, PT, R3.reuse, RZ, PT ;  /* 0x000000ff0300720b */ /* 0x040fe40003f24000 */
[----:B------:R-:W-:Y:S02]  /*0c40*/  PLOP3.LUT P0, PT, PT, PT, PT, 0x8, 0x80 ;  /* 0x000000000080781c */ /* 0x000fe40003f0e170 */
[----:B------:R-:W-:Y:S02]  /*0c50*/  FSEL R3, R3, RZ, !P1 ;  /* 0x000000ff03037208 */ /* 0x000fe40004800000 */
[----:B------:R-:W-:Y:S02]  /*0c60*/  SEL R2, R4, R2, P1 ;  /* 0x0000000204027207 */ /* 0x000fe40000800000 */
[----:B------:R-:W-:-:S04]  /*0c70*/  FSETP.GT.AND P2, PT, R3, RZ, PT ;  /* 0x000000ff0300720b */ /* 0x000fc80003f44000 */
[----:B------:R-:W-:-:S09]  /*0c80*/  FSEL R3, R3, RZ, !P2 ;  /* 0x000000ff03037208 */ /* 0x000fd20005000000 */
[C---:B------:R-:W-:Y:S01]  /*0c90*/  @P2 VIADD R2, R4.reuse, 0x4 ;  /* 0x0000000404022836 */ /* 0x040fe20000000000 */
[----:B------:R-:W-:-:S07]  /*0ca0*/  IADD3 R4, PT, PT, R4, 0x8, RZ ;  /* 0x0000000804047810 */ /* 0x000fce0007ffe0ff */
.L_x_17:
[----:B------:R-:W-:-:S13]  /*0cb0*/  ISETP.NE.OR P0, PT, R4, R5, P0 ;  /* 0x000000050400720c */ /* 0x000fda0000705670 */
[----:B------:R-:W-:Y:S05]  /*0cc0*/  @!P0 BRA `(.L_x_13) ;  /* 0x0000000000188947 */ /* 0x000fea0003800000 */
.L_x_14:
[----:B------:R-:W-:-:S04]  /*0cd0*/  FSETP.GT.AND P1, PT, R3, RZ, PT ;  /* 0x000000ff0300720b */ /* 0x000fc80003f24000 */
[C---:B------:R-:W-:Y:S01]  /*0ce0*/  SEL R2, R4.reuse, R2, P1 ;  /* 0x0000000204027207 */ /* 0x040fe20000800000 */
[----:B------:R-:W-:Y:S01]  /*0cf0*/  VIADD R4, R4, 0x4 ;  /* 0x0000000404047836 */ /* 0x000fe20000000000 */
[----:B------:R-:W-:-:S04]  /*0d00*/  FSEL R3, R3, RZ, !P1 ;  /* 0x000000ff03037208 */ /* 0x000fc80004800000 */
[----:B------:R-:W-:-:S13]  /*0d10*/  ISETP.NE.AND P0, PT, R4, R5, PT ;  /* 0x000000050400720c */ /* 0x000fda0003f05270 */
[----:B------:R-:W-:Y:S05]  /*0d20*/  @P0 BRA `(.L_x_14) ;  /* 0xfffffffc00e80947 */ /* 0x000fea000383ffff */
.L_x_13:
[----:B------:R-:W-:-:S09]  /*0d30*/  UISETP.NE.AND UP0, UPT, UR5, URZ, UPT ;  /* 0x000000ff0500728c */ /* 0x000fd2000bf05270 */
[----:B------:R-:W-:Y:S05]  /*0d40*/  BRA.U !UP0, `(.L_x_6) ;  /* 0x0000000108207547 */ /* 0x000fea000b800000 */
[----:B------:R-:W-:-:S05]  /*0d50*/  UMOV UR4, URZ ;  /* 0x000000ff00047c82 */ /* 0x000fca0008000000 */
.L_x_18:
[----:B------:R-:W-:Y:S01]  /*0d60*/  UIADD3 UR4, UPT, UPT, UR4, 0x1, URZ ;  /* 0x0000000104047890 */ /* 0x000fe2000fffe0ff */
[----:B------:R-:W-:-:S03]  /*0d70*/  FSETP.GT.AND P0, PT, R3, RZ, PT ;  /* 0x000000ff0300720b */ /* 0x000fc60003f04000 */
[----:B------:R-:W-:Y:S01]  /*0d80*/  UISETP.NE.AND UP0, UPT, UR4, UR5, UPT ;  /* 0x000000050400728c */ /* 0x000fe2000bf05270 */
[----:B------:R-:W-:Y:S02]  /*0d90*/  SEL R2, R5, R2, P0 ;  /* 0x0000000205027207 */ /* 0x000fe40000000000 */
[----:B------:R-:W-:Y:S02]  /*0da0*/  FSEL R3, R3, RZ, !P0 ;  /* 0x000000ff03037208 */ /* 0x000fe40004000000 */
[----:B------:R-:W-:-:S04]  /*0db0*/  IADD3 R5, PT, PT, R5, 0x1, RZ ;  /* 0x0000000105057810 */ /* 0x000fc80007ffe0ff */
[----:B------:R-:W-:Y:S05]  /*0dc0*/  BRA.U UP0, `(.L_x_18) ;  /* 0xfffffffd00e47547 */ /* 0x000fea000b83ffff */
.L_x_6:
[----:B------:R-:W0:Y:S02]  /*0dd0*/  LDC.64 R4, c[0x0][0x390] ;  /* 0x0000e400ff047b82 */ /* 0x000e240000000a00 */
[----:B0-----:R-:W-:-:S05]  /*0de0*/  IMAD.WIDE R4, R0, 0x4, R4 ;  /* 0x0000000400047825 */ /* 0x001fca00078e0204 */
[----:B------:R-:W-:Y:S01]  /*0df0*/  STG.E desc[UR6][R4.64], R2 ;  /* 0x0000000204007986 */ /* 0x000fe2000c101906 */
[----:B------:R-:W-:Y:S05]  /*0e00*/  EXIT ;  /* 0x000000000000794d */ /* 0x000fea0003800000 */
.L_x_19:
        /* <DEDUP_REMOVED lines=15> */
.L_x_21:


//--------------------- .nv.shared.reserved.0     --------------------------
	.section	.nv.shared.reserved.0,"aw",@nobits
	.weak		__nv_reservedSMEM_offset_0_alias
	.size		__nv_reservedSMEM_offset_0_alias, 0, 64
	.other		__nv_reservedSMEM_offset_0_alias,@"STO_CUDA_RESERVED_SHARED STV_DEFAULT"
__nv_reservedSMEM_offset_0_alias:
	.zero		0
	.zero		64


//--------------------- .nv.constant0._Z21compute_new_centroidsPfS_PiS0_iii --------------------------
	.section	.nv.constant0._Z21compute_new_centroidsPfS_PiS0_iii,"a",@progbits
	.sectionflags	@""
	.align	4
.nv.constant0._Z21compute_new_centroidsPfS_PiS0_iii:
	.zero		940


//--------------------- .nv.constant0._Z15assign_clustersPfS_Piiii --------------------------
	.section	.nv.constant0._Z15assign_clustersPfS_Piiii,"a",@progbits
	.sectionflags	@""
	.align	4
.nv.constant0._Z15assign_clustersPfS_Piiii:
	.zero		932


//--------------------- SYMBOLS --------------------------

	.type		.nv.reservedSmem.offset0,@object
	.size		.nv.reservedSmem.offset0,0x4
